	.target	sm_90a

	.elftype	@"ET_EXEC"


//--------------------- .note.nv.tkinfo           --------------------------
	.section	.note.nv.tkinfo,"",@"SHT_NOTE"
	.sectionflags	@"SHF_NOTE_NV_TKINFO"
	.tkinfo
        /*0018*/ 	.word	0x00000002
        /*0030*/ 	.string	""
        /*0030*/ 	.string	"ptxas"
        /*0030*/ 	.string	"Cuda compilation tools, release 13.0, V13.0.88"
        /*0030*/ 	.string	"Build cuda_13.0.r13.0/compiler.36424714_0"
        /*0030*/ 	.string	"-arch sm_90a -m 64 "



//--------------------- .note.nv.cuinfo           --------------------------
	.section	.note.nv.cuinfo,"",@"SHT_NOTE"
	.sectionflags	@"SHF_NOTE_NV_CUINFO"
        /*0018*/ 	.short	0x0002
        /*001a*/ 	.short	0x005a
        /*001c*/ 	.short	0x0082
	.zero		2


//--------------------- .nv.info                  --------------------------
	.section	.nv.info,"",@"SHT_CUDA_INFO"
	.align	4


	//----- nvinfo : EIATTR_REGCOUNT
	.align		4
        /*0000*/ 	.byte	0x04, 0x2f
        /*0002*/ 	.short	(.L_12 - .L_11)
	.align		4
.L_11:
        /*0004*/ 	.word	index@(_ZN7cutlass13device_kernelINS_4gemm6kernel13GemmUniversalIN4cute5tupleIJiiiiEEENS1_10collective13CollectiveMmaINS1_40MainloopSm90TmaGmmaWarpSpecializedSparseILi6ENS5_IJNS4_1CILi1EEESB_SB_EEENS1_35KernelTmaWarpSpecializedCooperativeEEENS5_IJNSA_ILi256EEENSA_ILi128EEESG_EEEaNS5_IJNS4_6LayoutINS5_IJiNS5_IJNSA_ILi2EEEiEEEiEEENS5_IJlNS5_IJSB_SJ_EEElEEEEENSI_INS5_IJNS5_IJNSA_ILi64EEEiEEENS5_IJSG_iEEEiEEENS5_IJNS5_IJSG_NSA_ILi8192EEEEEENS5_IJSB_lEEElEEEEEEEEaNS5_IJlSB_lEEENS4_8TiledMMAINS4_8MMA_AtomIJNS4_4SM904GMMA6SPARSE28GMMA_64x128x64_S32S8S8_SS_TNILNS13_9SparseSelE0EEEEEENSI_INS5_IJSJ_SB_SB_EEENS5_IJSB_NSA_ILi0EEES1A_EEEEENS5_IJNS4_10UnderscoreES1D_S1D_EEEEENS4_13SM90_TMA_LOADENS4_14ComposedLayoutINS4_7SwizzleILi2ELi4ELi3EEENS4_25smem_sparse_ptr_flag_bitsILi2ELi8EEENSI_INS5_IJNS5_IJSB_NSA_ILi8EEEEEENS5_IJSJ_SP_EEEEEENS5_IJNS5_IJS1A_SG_EEESM_EEEEEEEvNS4_8identityES1G_NS1H_INS1I_ILi3ELi4ELi3EEENS4_18smem_ptr_flag_bitsILi8EEENSI_INS5_IJS1M_SG_EEENS5_IJSG_SB_EEEEEEEvS1U_EENS_8epilogue10collective6detail29Sm90TmaWarpSpecializedAdapterINS24_15DefaultEpilogueIiNS5_IJSB_llEEES28_NS23_6thread17LinearCombinationIiLi1EiiLNS29_9ScaleType4KindE0ELNS_15FloatRoundStyleE2EiEENS1_15EpilogueDefaultEEEEEvvEEEEvNT_6ParamsE)
        /*0008*/ 	.word	0x000000a8


	//----- nvinfo : EIATTR_FRAME_SIZE
	.align		4
.L_12:
        /*000c*/ 	.byte	0x04, 0x11
        /*000e*/ 	.short	(.L_14 - .L_13)
	.align		4
.L_13:
        /*0010*/ 	.word	index@(_ZN7cutlass13device_kernelINS_4gemm6kernel13GemmUniversalIN4cute5tupleIJiiiiEEENS1_10collective13CollectiveMmaINS1_40MainloopSm90TmaGmmaWarpSpecializedSparseILi6ENS5_IJNS4_1CILi1EEESB_SB_EEENS1_35KernelTmaWarpSpecializedCooperativeEEENS5_IJNSA_ILi256EEENSA_ILi128EEESG_EEEaNS5_IJNS4_6LayoutINS5_IJiNS5_IJNSA_ILi2EEEiEEEiEEENS5_IJlNS5_IJSB_SJ_EEElEEEEENSI_INS5_IJNS5_IJNSA_ILi64EEEiEEENS5_IJSG_iEEEiEEENS5_IJNS5_IJSG_NSA_ILi8192EEEEEENS5_IJSB_lEEElEEEEEEEEaNS5_IJlSB_lEEENS4_8TiledMMAINS4_8MMA_AtomIJNS4_4SM904GMMA6SPARSE28GMMA_64x128x64_S32S8S8_SS_TNILNS13_9SparseSelE0EEEEEENSI_INS5_IJSJ_SB_SB_EEENS5_IJSB_NSA_ILi0EEES1A_EEEEENS5_IJNS4_10UnderscoreES1D_S1D_EEEEENS4_13SM90_TMA_LOADENS4_14ComposedLayoutINS4_7SwizzleILi2ELi4ELi3EEENS4_25smem_sparse_ptr_flag_bitsILi2ELi8EEENSI_INS5_IJNS5_IJSB_NSA_ILi8EEEEEENS5_IJSJ_SP_EEEEEENS5_IJNS5_IJS1A_SG_EEESM_EEEEEEEvNS4_8identityES1G_NS1H_INS1I_ILi3ELi4ELi3EEENS4_18smem_ptr_flag_bitsILi8EEENSI_INS5_IJS1M_SG_EEENS5_IJSG_SB_EEEEEEEvS1U_EENS_8epilogue10collective6detail29Sm90TmaWarpSpecializedAdapterINS24_15DefaultEpilogueIiNS5_IJSB_llEEES28_NS23_6thread17LinearCombinationIiLi1EiiLNS29_9ScaleType4KindE0ELNS_15FloatRoundStyleE2EiEENS1_15EpilogueDefaultEEEEEvvEEEEvNT_6ParamsE)
        /*0014*/ 	.word	0x00000000


	//----- nvinfo : EIATTR_MIN_STACK_SIZE
	.align		4
.L_14:
        /*0018*/ 	.byte	0x04, 0x12
        /*001a*/ 	.short	(.L_16 - .L_15)
	.align		4
.L_15:
        /*001c*/ 	.word	index@(_ZN7cutlass13device_kernelINS_4gemm6kernel13GemmUniversalIN4cute5tupleIJiiiiEEENS1_10collective13CollectiveMmaINS1_40MainloopSm90TmaGmmaWarpSpecializedSparseILi6ENS5_IJNS4_1CILi1EEESB_SB_EEENS1_35KernelTmaWarpSpecializedCooperativeEEENS5_IJNSA_ILi256EEENSA_ILi128EEESG_EEEaNS5_IJNS4_6LayoutINS5_IJiNS5_IJNSA_ILi2EEEiEEEiEEENS5_IJlNS5_IJSB_SJ_EEElEEEEENSI_INS5_IJNS5_IJNSA_ILi64EEEiEEENS5_IJSG_iEEEiEEENS5_IJNS5_IJSG_NSA_ILi8192EEEEEENS5_IJSB_lEEElEEEEEEEEaNS5_IJlSB_lEEENS4_8TiledMMAINS4_8MMA_AtomIJNS4_4SM904GMMA6SPARSE28GMMA_64x128x64_S32S8S8_SS_TNILNS13_9SparseSelE0EEEEEENSI_INS5_IJSJ_SB_SB_EEENS5_IJSB_NSA_ILi0EEES1A_EEEEENS5_IJNS4_10UnderscoreES1D_S1D_EEEEENS4_13SM90_TMA_LOADENS4_14ComposedLayoutINS4_7SwizzleILi2ELi4ELi3EEENS4_25smem_sparse_ptr_flag_bitsILi2ELi8EEENSI_INS5_IJNS5_IJSB_NSA_ILi8EEEEEENS5_IJSJ_SP_EEEEEENS5_IJNS5_IJS1A_SG_EEESM_EEEEEEEvNS4_8identityES1G_NS1H_INS1I_ILi3ELi4ELi3EEENS4_18smem_ptr_flag_bitsILi8EEENSI_INS5_IJS1M_SG_EEENS5_IJSG_SB_EEEEEEEvS1U_EENS_8epilogue10collective6detail29Sm90TmaWarpSpecializedAdapterINS24_15DefaultEpilogueIiNS5_IJSB_llEEES28_NS23_6thread17LinearCombinationIiLi1EiiLNS29_9ScaleType4KindE0ELNS_15FloatRoundStyleE2EiEENS1_15EpilogueDefaultEEEEEvvEEEEvNT_6ParamsE)
        /*0020*/ 	.word	0x00000000
.L_16:


//--------------------- .nv.compat                --------------------------
	.section	.nv.compat,"",@"SHT_CUDA_COMPAT_INFO"
	.align	4
        /*0000*/ 	.byte	0x02, 0x09, 0x01, 0x00, 0x02, 0x02, 0x04, 0x00, 0x02, 0x05, 0x05, 0x00, 0x03, 0x07, 0x01, 0x01
        /*0010*/ 	.byte	0x02, 0x03, 0x01, 0x00, 0x02, 0x06, 0x01, 0x00, 0x04, 0x0b, 0x08, 0x00, 0x00, 0x00, 0x00, 0x00
        /*0020*/ 	.byte	0x00, 0x00, 0x00, 0x00


//--------------------- .nv.info._ZN7cutlass13device_kernelINS_4gemm6kernel13GemmUniversalIN4cute5tupleIJiiiiEEENS1_10collective13CollectiveMmaINS1_40MainloopSm90TmaGmmaWarpSpecializedSparseILi6ENS5_IJNS4_1CILi1EEESB_SB_EEENS1_35KernelTmaWarpSpecializedCooperativeEEENS5_IJNSA_ILi256EEENSA_ILi128EEESG_EEEaNS5_IJNS4_6LayoutINS5_IJiNS5_IJNSA_ILi2EEEiEEEiEEENS5_IJlNS5_IJSB_SJ_EEElEEEEENSI_INS5_IJNS5_IJNSA_ILi64EEEiEEENS5_IJSG_iEEEiEEENS5_IJNS5_IJSG_NSA_ILi8192EEEEEENS5_IJSB_lEEElEEEEEEEEaNS5_IJlSB_lEEENS4_8TiledMMAINS4_8MMA_AtomIJNS4_4SM904GMMA6SPARSE28GMMA_64x128x64_S32S8S8_SS_TNILNS13_9SparseSelE0EEEEEENSI_INS5_IJSJ_SB_SB_EEENS5_IJSB_NSA_ILi0EEES1A_EEEEENS5_IJNS4_10UnderscoreES1D_S1D_EEEEENS4_13SM90_TMA_LOADENS4_14ComposedLayoutINS4_7SwizzleILi2ELi4ELi3EEENS4_25smem_sparse_ptr_flag_bitsILi2ELi8EEENSI_INS5_IJNS5_IJSB_NSA_ILi8EEEEEENS5_IJSJ_SP_EEEEEENS5_IJNS5_IJS1A_SG_EEESM_EEEEEEEvNS4_8identityES1G_NS1H_INS1I_ILi3ELi4ELi3EEENS4_18smem_ptr_flag_bitsILi8EEENSI_INS5_IJS1M_SG_EEENS5_IJSG_SB_EEEEEEEvS1U_EENS_8epilogue10collective6detail29Sm90TmaWarpSpecializedAdapterINS24_15DefaultEpilogueIiNS5_IJSB_llEEES28_NS23_6thread17LinearCombinationIiLi1EiiLNS29_9ScaleType4KindE0ELNS_15FloatRoundStyleE2EiEENS1_15EpilogueDefaultEEEEEvvEEEEvNT_6ParamsE --------------------------
	.section	.nv.info._ZN7cutlass13device_kernelINS_4gemm6kernel13GemmUniversalIN4cute5tupleIJiiiiEEENS1_10collective13CollectiveMmaINS1_40MainloopSm90TmaGmmaWarpSpecializedSparseILi6ENS5_IJNS4_1CILi1EEESB_SB_EEENS1_35KernelTmaWarpSpecializedCooperativeEEENS5_IJNSA_ILi256EEENSA_ILi128EEESG_EEEaNS5_IJNS4_6LayoutINS5_IJiNS5_IJNSA_ILi2EEEiEEEiEEENS5_IJlNS5_IJSB_SJ_EEElEEEEENSI_INS5_IJNS5_IJNSA_ILi64EEEiEEENS5_IJSG_iEEEiEEENS5_IJNS5_IJSG_NSA_ILi8192EEEEEENS5_IJSB_lEEElEEEEEEEEaNS5_IJlSB_lEEENS4_8TiledMMAINS4_8MMA_AtomIJNS4_4SM904GMMA6SPARSE28GMMA_64x128x64_S32S8S8_SS_TNILNS13_9SparseSelE0EEEEEENSI_INS5_IJSJ_SB_SB_EEENS5_IJSB_NSA_ILi0EEES1A_EEEEENS5_IJNS4_10UnderscoreES1D_S1D_EEEEENS4_13SM90_TMA_LOADENS4_14ComposedLayoutINS4_7SwizzleILi2ELi4ELi3EEENS4_25smem_sparse_ptr_flag_bitsILi2ELi8EEENSI_INS5_IJNS5_IJSB_NSA_ILi8EEEEEENS5_IJSJ_SP_EEEEEENS5_IJNS5_IJS1A_SG_EEESM_EEEEEEEvNS4_8identityES1G_NS1H_INS1I_ILi3ELi4ELi3EEENS4_18smem_ptr_flag_bitsILi8EEENSI_INS5_IJS1M_SG_EEENS5_IJSG_SB_EEEEEEEvS1U_EENS_8epilogue10collective6detail29Sm90TmaWarpSpecializedAdapterINS24_15DefaultEpilogueIiNS5_IJSB_llEEES28_NS23_6thread17LinearCombinationIiLi1EiiLNS29_9ScaleType4KindE0ELNS_15FloatRoundStyleE2EiEENS1_15EpilogueDefaultEEEEEvvEEEEvNT_6ParamsE,"",@"SHT_CUDA_INFO"
	.sectionflags	@""
	.align	4


	//----- nvinfo : EIATTR_CUDA_API_VERSION
	.align		4
        /*0000*/ 	.byte	0x04, 0x37
        /*0002*/ 	.short	(.L_18 - .L_17)
.L_17:
        /*0004*/ 	.word	0x00000082


	//----- nvinfo : EIATTR_KPARAM_INFO
	.align		4
.L_18:
        /*0008*/ 	.byte	0x04, 0x17
        /*000a*/ 	.short	(.L_20 - .L_19)
.L_19:
        /*000c*/ 	.word	0x00000000
        /*0010*/ 	.short	0x0000
        /*0012*/ 	.short	0x0070
        /*0014*/ 	.byte	0x00, 0xf0, 0x01, 0x14


	//----- nvinfo : EIATTR_SPARSE_MMA_MASK
	.align		4
.L_20:
        /*0018*/ 	.byte	0x03, 0x50
        /*001a*/ 	.short	0x0004


	//----- nvinfo : EIATTR_MAXREG_COUNT
	.align		4
        /*001c*/ 	.byte	0x03, 0x1b
        /*001e*/ 	.short	0x00a8


	//----- nvinfo : EIATTR_NUM_BARRIERS
	.align		4
        /*0020*/ 	.byte	0x02, 0x4c
        /*0022*/ 	.byte	0x01
	.zero		1


	//----- nvinfo : EIATTR_MERCURY_ISA_VERSION
	.align		4
        /*0024*/ 	.byte	0x03, 0x5f
        /*0026*/ 	.short	0x0101


	//----- nvinfo : EIATTR_INT_WARP_WIDE_INSTR_OFFSETS
	.align		4
        /*0028*/ 	.byte	0x04, 0x31
        /*002a*/ 	.short	(.L_22 - .L_21)


	//   ....[0]....
.L_21:
        /*002c*/ 	.word	0x00000420


	//   ....[1]....
        /*0030*/ 	.word	0x00000430


	//   ....[2]....
        /*0034*/ 	.word	0x00000520


	//----- nvinfo : EIATTR_COOP_GROUP_MASK_REGIDS
	.align		4
.L_22:
        /*0038*/ 	.byte	0x04, 0x29
        /*003a*/ 	.short	(.L_24 - .L_23)


	//   ....[0]....
.L_23:
        /*003c*/ 	.word	0xffffffff


	//   ....[1]....
        /*0040*/ 	.word	0xffffffff


	//   ....[2]....
        /*0044*/ 	.word	0xffffffff


	//   ....[3]....
        /*0048*/ 	.word	0xffffffff


	//   ....[4]....
        /*004c*/ 	.word	0xffffffff


	//----- nvinfo : EIATTR_COOP_GROUP_INSTR_OFFSETS
	.align		4
.L_24:
        /*0050*/ 	.byte	0x04, 0x28
        /*0052*/ 	.short	(.L_26 - .L_25)


	//   ....[0]....
.L_25:
        /*0054*/ 	.word	0x00000060


	//   ....[1]....
        /*0058*/ 	.word	0x00000070


	//   ....[2]....
        /*005c*/ 	.word	0x00000160


	//   ....[3]....
        /*0060*/ 	.word	0x00000330


	//   ....[4]....
        /*0064*/ 	.word	0x00001030


	//----- nvinfo : EIATTR_REG_RECONFIG
	.align		4
.L_26:
        /*0068*/ 	.byte	0x01, 0x54
	.zero		2


	//----- nvinfo : EIATTR_MBARRIER_INSTR_OFFSETS
	.align		4
        /*006c*/ 	.byte	0x04, 0x39
        /*006e*/ 	.short	(.L_28 - .L_27)


	//   ....[0]....
.L_27:
        /*0070*/ 	.word	0x00000260
        /*0074*/ 	.word	0x000000ff
        /*0078*/ 	.word	0x00000000
        /*007c*/ 	.short	0x0100
        /*007e*/ 	.byte	0x08
	.zero		1


	//   ....[1]....
        /*0080*/ 	.word	0x00000270
        /*0084*/ 	.word	0x000000ff
        /*0088*/ 	.word	0x00000030
        /*008c*/ 	.short	0x0100
        /*008e*/ 	.byte	0x08
	.zero		1


	//   ....[2]....
        /*0090*/ 	.word	0x00000280
        /*0094*/ 	.word	0x000000ff
        /*0098*/ 	.word	0x00000008
        /*009c*/ 	.short	0x0100
        /*009e*/ 	.byte	0x08
	.zero		1


	//   ....[3]....
        /*00a0*/ 	.word	0x00000290
        /*00a4*/ 	.word	0x000000ff
        /*00a8*/ 	.word	0x00000038
        /*00ac*/ 	.short	0x0100
        /*00ae*/ 	.byte	0x08
	.zero		1


	//   ....[4]....
        /*00b0*/ 	.word	0x000002a0
        /*00b4*/ 	.word	0x000000ff
        /*00b8*/ 	.word	0x00000010
        /*00bc*/ 	.short	0x0100
        /*00be*/ 	.byte	0x08
	.zero		1


	//   ....[5]....
        /*00c0*/ 	.word	0x000002b0
        /*00c4*/ 	.word	0x000000ff
        /*00c8*/ 	.word	0x00000040
        /*00cc*/ 	.short	0x0100
        /*00ce*/ 	.byte	0x08
	.zero		1


	//   ....[6]....
        /*00d0*/ 	.word	0x000002c0
        /*00d4*/ 	.word	0x000000ff
        /*00d8*/ 	.word	0x00000018
        /*00dc*/ 	.short	0x0100
        /*00de*/ 	.byte	0x08
	.zero		1


	//   ....[7]....
        /*00e0*/ 	.word	0x000002d0
        /*00e4*/ 	.word	0x000000ff
        /*00e8*/ 	.word	0x00000048
        /*00ec*/ 	.short	0x0100
        /*00ee*/ 	.byte	0x08
	.zero		1


	//   ....[8]....
        /*00f0*/ 	.word	0x000002e0
        /*00f4*/ 	.word	0x000000ff
        /*00f8*/ 	.word	0x00000020
        /*00fc*/ 	.short	0x0100
        /*00fe*/ 	.byte	0x08
	.zero		1


	//   ....[9]....
        /*0100*/ 	.word	0x000002f0
        /*0104*/ 	.word	0x000000ff
        /*0108*/ 	.word	0x00000050
        /*010c*/ 	.short	0x0100
        /*010e*/ 	.byte	0x08
	.zero		1


	//   ....[10]....
        /*0110*/ 	.word	0x00000300
        /*0114*/ 	.word	0x000000ff
        /*0118*/ 	.word	0x00000028
        /*011c*/ 	.short	0x0100
        /*011e*/ 	.byte	0x08
	.zero		1


	//   ....[11]....
        /*0120*/ 	.word	0x00000310
        /*0124*/ 	.word	0x000000ff
        /*0128*/ 	.word	0x00000058
        /*012c*/ 	.short	0x0100
        /*012e*/ 	.byte	0x08
	.zero		1


	//   ....[12]....
        /*0130*/ 	.word	0x00000590
        /*0134*/ 	.word	0x000000ff
        /*0138*/ 	.word	0x00000070
        /*013c*/ 	.short	0x0100
        /*013e*/ 	.byte	0x06
	.zero		1


	//   ....[13]....
        /*0140*/ 	.word	0x000005f0
        /*0144*/ 	.word	0x000000ff
        /*0148*/ 	.word	0x00000078
        /*014c*/ 	.short	0x0100
        /*014e*/ 	.byte	0x06
	.zero		1


	//   ....[14]....
        /*0150*/ 	.word	0x00001570
        /*0154*/ 	.word	0x000000ff
        /*0158*/ 	.word	0x00000000
        /*015c*/ 	.short	0x010a
        /*015e*/ 	.byte	0x08
	.zero		1


	//   ....[15]....
        /*0160*/ 	.word	0x00001660
        /*0164*/ 	.word	0x000000ff
        /*0168*/ 	.word	0x00000000
        /*016c*/ 	.short	0x010a
        /*016e*/ 	.byte	0x08
	.zero		1


	//   ....[16]....
        /*0170*/ 	.word	0x000018b0
        /*0174*/ 	.word	0x000000ff
        /*0178*/ 	.word	0x00000000
        /*017c*/ 	.short	0x0101
        /*017e*/ 	.byte	0x08
	.zero		1


	//   ....[17]....
        /*0180*/ 	.word	0x0000ad10
        /*0184*/ 	.word	0x0000000e
        /*0188*/ 	.word	0x00000030
        /*018c*/ 	.short	0x010a
        /*018e*/ 	.byte	0x3f
	.zero		1


	//   ....[18]....
        /*0190*/ 	.word	0x0000b160
        /*0194*/ 	.word	0x00000008
        /*0198*/ 	.word	0x00000078
        /*019c*/ 	.short	0x0101
        /*019e*/ 	.byte	0x3f
	.zero		1


	//   ....[19]....
        /*01a0*/ 	.word	0x0000b860
        /*01a4*/ 	.word	0x00000006
        /*01a8*/ 	.word	0x00000000
        /*01ac*/ 	.short	0x010a
        /*01ae*/ 	.byte	0x3f
	.zero		1


	//   ....[20]....
        /*01b0*/ 	.word	0x0000b8e0
        /*01b4*/ 	.word	0x00000007
        /*01b8*/ 	.word	0x00000000
        /*01bc*/ 	.short	0x010a
        /*01be*/ 	.byte	0x3f
	.zero		1


	//   ....[21]....
        /*01c0*/ 	.word	0x0000b970
        /*01c4*/ 	.word	0x00000006
        /*01c8*/ 	.word	0x00000000
        /*01cc*/ 	.short	0x010a
        /*01ce*/ 	.byte	0x3f
	.zero		1


	//   ....[22]....
        /*01d0*/ 	.word	0x0000ba00
        /*01d4*/ 	.word	0x00000009
        /*01d8*/ 	.word	0x00000000
        /*01dc*/ 	.short	0x010a
        /*01de*/ 	.byte	0x3f
	.zero		1


	//   ....[23]....
        /*01e0*/ 	.word	0x0000ba90
        /*01e4*/ 	.word	0x00000006
        /*01e8*/ 	.word	0x00000000
        /*01ec*/ 	.short	0x010a
        /*01ee*/ 	.byte	0x3f
	.zero		1


	//   ....[24]....
        /*01f0*/ 	.word	0x0000bb20
        /*01f4*/ 	.word	0x00000003
        /*01f8*/ 	.word	0x00000000
        /*01fc*/ 	.short	0x010a
        /*01fe*/ 	.byte	0x3f
	.zero		1


	//   ....[25]....
        /*0200*/ 	.word	0x0000bb90
        /*0204*/ 	.word	0x0000000c
        /*0208*/ 	.word	0x00000000
        /*020c*/ 	.short	0x010a
        /*020e*/ 	.byte	0x3f
	.zero		1


	//   ....[26]....
        /*0210*/ 	.word	0x0000bc60
        /*0214*/ 	.word	0x0000000e
        /*0218*/ 	.word	0x00000030
        /*021c*/ 	.short	0x010a
        /*021e*/ 	.byte	0x3f
	.zero		1


	//   ....[27]....
        /*0220*/ 	.word	0x0000bd40
        /*0224*/ 	.word	0x00000006
        /*0228*/ 	.word	0x00000000
        /*022c*/ 	.short	0x010a
        /*022e*/ 	.byte	0x3f
	.zero		1


	//   ....[28]....
        /*0230*/ 	.word	0x0000bd90
        /*0234*/ 	.word	0x00000007
        /*0238*/ 	.word	0x00000000
        /*023c*/ 	.short	0x010a
        /*023e*/ 	.byte	0x3f
	.zero		1


	//   ....[29]....
        /*0240*/ 	.word	0x0000bde0
        /*0244*/ 	.word	0x00000006
        /*0248*/ 	.word	0x00000000
        /*024c*/ 	.short	0x010a
        /*024e*/ 	.byte	0x3f
	.zero		1


	//   ....[30]....
        /*0250*/ 	.word	0x0000be30
        /*0254*/ 	.word	0x00000009
        /*0258*/ 	.word	0x00000000
        /*025c*/ 	.short	0x010a
        /*025e*/ 	.byte	0x3f
	.zero		1


	//   ....[31]....
        /*0260*/ 	.word	0x0000be80
        /*0264*/ 	.word	0x00000006
        /*0268*/ 	.word	0x00000000
        /*026c*/ 	.short	0x010a
        /*026e*/ 	.byte	0x3f
	.zero		1


	//----- nvinfo : EIATTR_NUM_MBARRIERS
	.align		4
.L_28:
        /*0270*/ 	.byte	0x03, 0x38
        /*0272*/ 	.short	0x000e


	//----- nvinfo : EIATTR_EXIT_INSTR_OFFSETS
	.align		4
        /*0274*/ 	.byte	0x04, 0x1c
        /*0276*/ 	.short	(.L_30 - .L_29)


	//   ....[0]....
.L_29:
        /*0278*/ 	.word	0x00000640


	//   ....[1]....
        /*027c*/ 	.word	0x00000f00


	//   ....[2]....
        /*0280*/ 	.word	0x0000a360


	//   ....[3]....
        /*0284*/ 	.word	0x0000a990


	//   ....[4]....
        /*0288*/ 	.word	0x0000bb70


	//----- nvinfo : EIATTR_MAX_THREADS
	.align		4
.L_30:
        /*028c*/ 	.byte	0x04, 0x05
        /*028e*/ 	.short	(.L_32 - .L_31)
.L_31:
        /*0290*/ 	.word	0x00000180
        /*0294*/ 	.word	0x00000001
        /*0298*/ 	.word	0x00000001


	//----- nvinfo : EIATTR_CRS_STACK_SIZE
	.align		4
.L_32:
        /*029c*/ 	.byte	0x04, 0x1e
        /*029e*/ 	.short	(.L_34 - .L_33)
.L_33:
        /*02a0*/ 	.word	0x00000000


	//----- nvinfo : EIATTR_CBANK_PARAM_SIZE
	.align		4
.L_34:
        /*02a4*/ 	.byte	0x03, 0x19
        /*02a6*/ 	.short	0x0570


	//----- nvinfo : EIATTR_PARAM_CBANK
	.align		4
        /*02a8*/ 	.byte	0x04, 0x0a
        /*02aa*/ 	.short	(.L_36 - .L_35)
	.align		4
.L_35:
        /*02ac*/ 	.word	index@(.nv.constant0._ZN7cutlass13device_kernelINS_4gemm6kernel13GemmUniversalIN4cute5tupleIJiiiiEEENS1_10collective13CollectiveMmaINS1_40MainloopSm90TmaGmmaWarpSpecializedSparseILi6ENS5_IJNS4_1CILi1EEESB_SB_EEENS1_35KernelTmaWarpSpecializedCooperativeEEENS5_IJNSA_ILi256EEENSA_ILi128EEESG_EEEaNS5_IJNS4_6LayoutINS5_IJiNS5_IJNSA_ILi2EEEiEEEiEEENS5_IJlNS5_IJSB_SJ_EEElEEEEENSI_INS5_IJNS5_IJNSA_ILi64EEEiEEENS5_IJSG_iEEEiEEENS5_IJNS5_IJSG_NSA_ILi8192EEEEEENS5_IJSB_lEEElEEEEEEEEaNS5_IJlSB_lEEENS4_8TiledMMAINS4_8MMA_AtomIJNS4_4SM904GMMA6SPARSE28GMMA_64x128x64_S32S8S8_SS_TNILNS13_9SparseSelE0EEEEEENSI_INS5_IJSJ_SB_SB_EEENS5_IJSB_NSA_ILi0EEES1A_EEEEENS5_IJNS4_10UnderscoreES1D_S1D_EEEEENS4_13SM90_TMA_LOADENS4_14ComposedLayoutINS4_7SwizzleILi2ELi4ELi3EEENS4_25smem_sparse_ptr_flag_bitsILi2ELi8EEENSI_INS5_IJNS5_IJSB_NSA_ILi8EEEEEENS5_IJSJ_SP_EEEEEENS5_IJNS5_IJS1A_SG_EEESM_EEEEEEEvNS4_8identityES1G_NS1H_INS1I_ILi3ELi4ELi3EEENS4_18smem_ptr_flag_bitsILi8EEENSI_INS5_IJS1M_SG_EEENS5_IJSG_SB_EEEEEEEvS1U_EENS_8epilogue10collective6detail29Sm90TmaWarpSpecializedAdapterINS24_15DefaultEpilogueIiNS5_IJSB_llEEES28_NS23_6thread17LinearCombinationIiLi1EiiLNS29_9ScaleType4KindE0ELNS_15FloatRoundStyleE2EiEENS1_15EpilogueDefaultEEEEEvvEEEEvNT_6ParamsE)
        /*02b0*/ 	.short	0x0210
        /*02b2*/ 	.short	0x0570


	//----- nvinfo : EIATTR_SW_WAR
	.align		4
.L_36:
        /*02b4*/ 	.byte	0x04, 0x36
        /*02b6*/ 	.short	(.L_38 - .L_37)
.L_37:
        /*02b8*/ 	.word	0x00000008
.L_38:


//--------------------- .nv.callgraph             --------------------------
	.section	.nv.callgraph,"",@"SHT_CUDA_CALLGRAPH"
	.align	4
	.sectionentsize	8
	.align		4
        /*0000*/ 	.word	0x00000000
	.align		4
        /*0004*/ 	.word	0xffffffff
	.align		4
        /*0008*/ 	.word	0x00000000
	.align		4
        /*000c*/ 	.word	0xfffffffe
	.align		4
        /*0010*/ 	.word	0x00000000
	.align		4
        /*0014*/ 	.word	0xfffffffd
	.align		4
        /*0018*/ 	.word	0x00000000
	.align		4
        /*001c*/ 	.word	0xfffffffc


//--------------------- .nv.constant4             --------------------------
	.section	.nv.constant4,"a",@progbits
	.align	8
	.align		8
.nv.constant4:
        /*0000*/ 	.dword	_ZN39_INTERNAL_a0c19847_4_k_cu_b71f287a_27194cuda3std3__45__cpo5beginE
	.align		8
        /*0008*/ 	.dword	_ZN39_INTERNAL_a0c19847_4_k_cu_b71f287a_27194cuda3std3__45__cpo3endE
	.align		8
        /*0010*/ 	.dword	_ZN39_INTERNAL_a0c19847_4_k_cu_b71f287a_27194cuda3std3__45__cpo6cbeginE
	.align		8
        /*0018*/ 	.dword	_ZN39_INTERNAL_a0c19847_4_k_cu_b71f287a_27194cuda3std3__45__cpo4cendE
	.align		8
        /*0020*/ 	.dword	_ZN39_INTERNAL_a0c19847_4_k_cu_b71f287a_27194cuda3std3__441_GLOBAL__N__a0c19847_4_k_cu_b71f287a_27196ignoreE
	.align		8
        /*0028*/ 	.dword	_ZN39_INTERNAL_a0c19847_4_k_cu_b71f287a_27194cuda3std3__419piecewise_constructE
	.align		8
        /*0030*/ 	.dword	_ZN39_INTERNAL_a0c19847_4_k_cu_b71f287a_27194cuda3std3__48in_placeE
	.align		8
        /*0038*/ 	.dword	_ZN39_INTERNAL_a0c19847_4_k_cu_b71f287a_27194cuda3std6ranges3__45__cpo4swapE
	.align		8
        /*0040*/ 	.dword	_ZN39_INTERNAL_a0c19847_4_k_cu_b71f287a_27194cuda3std6ranges3__45__cpo9iter_moveE
	.align		8
        /*0048*/ 	.dword	_ZN39_INTERNAL_a0c19847_4_k_cu_b71f287a_27194cute7productE
	.align		8
        /*0050*/ 	.dword	_ZN39_INTERNAL_a0c19847_4_k_cu_b71f287a_27194cute1_E


//--------------------- .text._ZN7cutlass13device_kernelINS_4gemm6kernel13GemmUniversalIN4cute5tupleIJiiiiEEENS1_10collective13CollectiveMmaINS1_40MainloopSm90TmaGmmaWarpSpecializedSparseILi6ENS5_IJNS4_1CILi1EEESB_SB_EEENS1_35KernelTmaWarpSpecializedCooperativeEEENS5_IJNSA_ILi256EEENSA_ILi128EEESG_EEEaNS5_IJNS4_6LayoutINS5_IJiNS5_IJNSA_ILi2EEEiEEEiEEENS5_IJlNS5_IJSB_SJ_EEElEEEEENSI_INS5_IJNS5_IJNSA_ILi64EEEiEEENS5_IJSG_iEEEiEEENS5_IJNS5_IJSG_NSA_ILi8192EEEEEENS5_IJSB_lEEElEEEEEEEEaNS5_IJlSB_lEEENS4_8TiledMMAINS4_8MMA_AtomIJNS4_4SM904GMMA6SPARSE28GMMA_64x128x64_S32S8S8_SS_TNILNS13_9SparseSelE0EEEEEENSI_INS5_IJSJ_SB_SB_EEENS5_IJSB_NSA_ILi0EEES1A_EEEEENS5_IJNS4_10UnderscoreES1D_S1D_EEEEENS4_13SM90_TMA_LOADENS4_14ComposedLayoutINS4_7SwizzleILi2ELi4ELi3EEENS4_25smem_sparse_ptr_flag_bitsILi2ELi8EEENSI_INS5_IJNS5_IJSB_NSA_ILi8EEEEEENS5_IJSJ_SP_EEEEEENS5_IJNS5_IJS1A_SG_EEESM_EEEEEEEvNS4_8identityES1G_NS1H_INS1I_ILi3ELi4ELi3EEENS4_18smem_ptr_flag_bitsILi8EEENSI_INS5_IJS1M_SG_EEENS5_IJSG_SB_EEEEEEEvS1U_EENS_8epilogue10collective6detail29Sm90TmaWarpSpecializedAdapterINS24_15DefaultEpilogueIiNS5_IJSB_llEEES28_NS23_6thread17LinearCombinationIiLi1EiiLNS29_9ScaleType4KindE0ELNS_15FloatRoundStyleE2EiEENS1_15EpilogueDefaultEEEEEvvEEEEvNT_6ParamsE --------------------------
	.section	.text._ZN7cutlass13device_kernelINS_4gemm6kernel13GemmUniversalIN4cute5tupleIJiiiiEEENS1_10collective13CollectiveMmaINS1_40MainloopSm90TmaGmmaWarpSpecializedSparseILi6ENS5_IJNS4_1CILi1EEESB_SB_EEENS1_35KernelTmaWarpSpecializedCooperativeEEENS5_IJNSA_ILi256EEENSA_ILi128EEESG_EEEaNS5_IJNS4_6LayoutINS5_IJiNS5_IJNSA_ILi2EEEiEEEiEEENS5_IJlNS5_IJSB_SJ_EEElEEEEENSI_INS5_IJNS5_IJNSA_ILi64EEEiEEENS5_IJSG_iEEEiEEENS5_IJNS5_IJSG_NSA_ILi8192EEEEEENS5_IJSB_lEEElEEEEEEEEaNS5_IJlSB_lEEENS4_8TiledMMAINS4_8MMA_AtomIJNS4_4SM904GMMA6SPARSE28GMMA_64x128x64_S32S8S8_SS_TNILNS13_9SparseSelE0EEEEEENSI_INS5_IJSJ_SB_SB_EEENS5_IJSB_NSA_ILi0EEES1A_EEEEENS5_IJNS4_10UnderscoreES1D_S1D_EEEEENS4_13SM90_TMA_LOADENS4_14ComposedLayoutINS4_7SwizzleILi2ELi4ELi3EEENS4_25smem_sparse_ptr_flag_bitsILi2ELi8EEENSI_INS5_IJNS5_IJSB_NSA_ILi8EEEEEENS5_IJSJ_SP_EEEEEENS5_IJNS5_IJS1A_SG_EEESM_EEEEEEEvNS4_8identityES1G_NS1H_INS1I_ILi3ELi4ELi3EEENS4_18smem_ptr_flag_bitsILi8EEENSI_INS5_IJS1M_SG_EEENS5_IJSG_SB_EEEEEEEvS1U_EENS_8epilogue10collective6detail29Sm90TmaWarpSpecializedAdapterINS24_15DefaultEpilogueIiNS5_IJSB_llEEES28_NS23_6thread17LinearCombinationIiLi1EiiLNS29_9ScaleType4KindE0ELNS_15FloatRoundStyleE2EiEENS1_15EpilogueDefaultEEEEEvvEEEEvNT_6ParamsE,"ax",@progbits
	.align	128
.text._ZN7cutlass13device_kernelINS_4gemm6kernel13GemmUniversalIN4cute5tupleIJiiiiEEENS1_10collective13CollectiveMmaINS1_40MainloopSm90TmaGmmaWarpSpecializedSparseILi6ENS5_IJNS4_1CILi1EEESB_SB_EEENS1_35KernelTmaWarpSpecializedCooperativeEEENS5_IJNSA_ILi256EEENSA_ILi128EEESG_EEEaNS5_IJNS4_6LayoutINS5_IJiNS5_IJNSA_ILi2EEEiEEEiEEENS5_IJlNS5_IJSB_SJ_EEElEEEEENSI_INS5_IJNS5_IJNSA_ILi64EEEiEEENS5_IJSG_iEEEiEEENS5_IJNS5_IJSG_NSA_ILi8192EEEEEENS5_IJSB_lEEElEEEEEEEEaNS5_IJlSB_lEEENS4_8TiledMMAINS4_8MMA_AtomIJNS4_4SM904GMMA6SPARSE28GMMA_64x128x64_S32S8S8_SS_TNILNS13_9SparseSelE0EEEEEENSI_INS5_IJSJ_SB_SB_EEENS5_IJSB_NSA_ILi0EEES1A_EEEEENS5_IJNS4_10UnderscoreES1D_S1D_EEEEENS4_13SM90_TMA_LOADENS4_14ComposedLayoutINS4_7SwizzleILi2ELi4ELi3EEENS4_25smem_sparse_ptr_flag_bitsILi2ELi8EEENSI_INS5_IJNS5_IJSB_NSA_ILi8EEEEEENS5_IJSJ_SP_EEEEEENS5_IJNS5_IJS1A_SG_EEESM_EEEEEEEvNS4_8identityES1G_NS1H_INS1I_ILi3ELi4ELi3EEENS4_18smem_ptr_flag_bitsILi8EEENSI_INS5_IJS1M_SG_EEENS5_IJSG_SB_EEEEEEEvS1U_EENS_8epilogue10collective6detail29Sm90TmaWarpSpecializedAdapterINS24_15DefaultEpilogueIiNS5_IJSB_llEEES28_NS23_6thread17LinearCombinationIiLi1EiiLNS29_9ScaleType4KindE0ELNS_15FloatRoundStyleE2EiEENS1_15EpilogueDefaultEEEEEvvEEEEvNT_6ParamsE:
        .type           _ZN7cutlass13device_kernelINS_4gemm6kernel13GemmUniversalIN4cute5tupleIJiiiiEEENS1_10collective13CollectiveMmaINS1_40MainloopSm90TmaGmmaWarpSpecializedSparseILi6ENS5_IJNS4_1CILi1EEESB_SB_EEENS1_35KernelTmaWarpSpecializedCooperativeEEENS5_IJNSA_ILi256EEENSA_ILi128EEESG_EEEaNS5_IJNS4_6LayoutINS5_IJiNS5_IJNSA_ILi2EEEiEEEiEEENS5_IJlNS5_IJSB_SJ_EEElEEEEENSI_INS5_IJNS5_IJNSA_ILi64EEEiEEENS5_IJSG_iEEEiEEENS5_IJNS5_IJSG_NSA_ILi8192EEEEEENS5_IJSB_lEEElEEEEEEEEaNS5_IJlSB_lEEENS4_8TiledMMAINS4_8MMA_AtomIJNS4_4SM904GMMA6SPARSE28GMMA_64x128x64_S32S8S8_SS_TNILNS13_9SparseSelE0EEEEEENSI_INS5_IJSJ_SB_SB_EEENS5_IJSB_NSA_ILi0EEES1A_EEEEENS5_IJNS4_10UnderscoreES1D_S1D_EEEEENS4_13SM90_TMA_LOADENS4_14ComposedLayoutINS4_7SwizzleILi2ELi4ELi3EEENS4_25smem_sparse_ptr_flag_bitsILi2ELi8EEENSI_INS5_IJNS5_IJSB_NSA_ILi8EEEEEENS5_IJSJ_SP_EEEEEENS5_IJNS5_IJS1A_SG_EEESM_EEEEEEEvNS4_8identityES1G_NS1H_INS1I_ILi3ELi4ELi3EEENS4_18smem_ptr_flag_bitsILi8EEENSI_INS5_IJS1M_SG_EEENS5_IJSG_SB_EEEEEEEvS1U_EENS_8epilogue10collective6detail29Sm90TmaWarpSpecializedAdapterINS24_15DefaultEpilogueIiNS5_IJSB_llEEES28_NS23_6thread17LinearCombinationIiLi1EiiLNS29_9ScaleType4KindE0ELNS_15FloatRoundStyleE2EiEENS1_15EpilogueDefaultEEEEEvvEEEEvNT_6ParamsE,@function
        .size           _ZN7cutlass13device_kernelINS_4gemm6kernel13GemmUniversalIN4cute5tupleIJiiiiEEENS1_10collective13CollectiveMmaINS1_40MainloopSm90TmaGmmaWarpSpecializedSparseILi6ENS5_IJNS4_1CILi1EEESB_SB_EEENS1_35KernelTmaWarpSpecializedCooperativeEEENS5_IJNSA_ILi256EEENSA_ILi128EEESG_EEEaNS5_IJNS4_6LayoutINS5_IJiNS5_IJNSA_ILi2EEEiEEEiEEENS5_IJlNS5_IJSB_SJ_EEElEEEEENSI_INS5_IJNS5_IJNSA_ILi64EEEiEEENS5_IJSG_iEEEiEEENS5_IJNS5_IJSG_NSA_ILi8192EEEEEENS5_IJSB_lEEElEEEEEEEEaNS5_IJlSB_lEEENS4_8TiledMMAINS4_8MMA_AtomIJNS4_4SM904GMMA6SPARSE28GMMA_64x128x64_S32S8S8_SS_TNILNS13_9SparseSelE0EEEEEENSI_INS5_IJSJ_SB_SB_EEENS5_IJSB_NSA_ILi0EEES1A_EEEEENS5_IJNS4_10UnderscoreES1D_S1D_EEEEENS4_13SM90_TMA_LOADENS4_14ComposedLayoutINS4_7SwizzleILi2ELi4ELi3EEENS4_25smem_sparse_ptr_flag_bitsILi2ELi8EEENSI_INS5_IJNS5_IJSB_NSA_ILi8EEEEEENS5_IJSJ_SP_EEEEEENS5_IJNS5_IJS1A_SG_EEESM_EEEEEEEvNS4_8identityES1G_NS1H_INS1I_ILi3ELi4ELi3EEENS4_18smem_ptr_flag_bitsILi8EEENSI_INS5_IJS1M_SG_EEENS5_IJSG_SB_EEEEEEEvS1U_EENS_8epilogue10collective6detail29Sm90TmaWarpSpecializedAdapterINS24_15DefaultEpilogueIiNS5_IJSB_llEEES28_NS23_6thread17LinearCombinationIiLi1EiiLNS29_9ScaleType4KindE0ELNS_15FloatRoundStyleE2EiEENS1_15EpilogueDefaultEEEEEvvEEEEvNT_6ParamsE,(.L_x_291 - _ZN7cutlass13device_kernelINS_4gemm6kernel13GemmUniversalIN4cute5tupleIJiiiiEEENS1_10collective13CollectiveMmaINS1_40MainloopSm90TmaGmmaWarpSpecializedSparseILi6ENS5_IJNS4_1CILi1EEESB_SB_EEENS1_35KernelTmaWarpSpecializedCooperativeEEENS5_IJNSA_ILi256EEENSA_ILi128EEESG_EEEaNS5_IJNS4_6LayoutINS5_IJiNS5_IJNSA_ILi2EEEiEEEiEEENS5_IJlNS5_IJSB_SJ_EEElEEEEENSI_INS5_IJNS5_IJNSA_ILi64EEEiEEENS5_IJSG_iEEEiEEENS5_IJNS5_IJSG_NSA_ILi8192EEEEEENS5_IJSB_lEEElEEEEEEEEaNS5_IJlSB_lEEENS4_8TiledMMAINS4_8MMA_AtomIJNS4_4SM904GMMA6SPARSE28GMMA_64x128x64_S32S8S8_SS_TNILNS13_9SparseSelE0EEEEEENSI_INS5_IJSJ_SB_SB_EEENS5_IJSB_NSA_ILi0EEES1A_EEEEENS5_IJNS4_10UnderscoreES1D_S1D_EEEEENS4_13SM90_TMA_LOADENS4_14ComposedLayoutINS4_7SwizzleILi2ELi4ELi3EEENS4_25smem_sparse_ptr_flag_bitsILi2ELi8EEENSI_INS5_IJNS5_IJSB_NSA_ILi8EEEEEENS5_IJSJ_SP_EEEEEENS5_IJNS5_IJS1A_SG_EEESM_EEEEEEEvNS4_8identityES1G_NS1H_INS1I_ILi3ELi4ELi3EEENS4_18smem_ptr_flag_bitsILi8EEENSI_INS5_IJS1M_SG_EEENS5_IJSG_SB_EEEEEEEvS1U_EENS_8epilogue10collective6detail29Sm90TmaWarpSpecializedAdapterINS24_15DefaultEpilogueIiNS5_IJSB_llEEES28_NS23_6thread17LinearCombinationIiLi1EiiLNS29_9ScaleType4KindE0ELNS_15FloatRoundStyleE2EiEENS1_15EpilogueDefaultEEEEEvvEEEEvNT_6ParamsE)
        .other          _ZN7cutlass13device_kernelINS_4gemm6kernel13GemmUniversalIN4cute5tupleIJiiiiEEENS1_10collective13CollectiveMmaINS1_40MainloopSm90TmaGmmaWarpSpecializedSparseILi6ENS5_IJNS4_1CILi1EEESB_SB_EEENS1_35KernelTmaWarpSpecializedCooperativeEEENS5_IJNSA_ILi256EEENSA_ILi128EEESG_EEEaNS5_IJNS4_6LayoutINS5_IJiNS5_IJNSA_ILi2EEEiEEEiEEENS5_IJlNS5_IJSB_SJ_EEElEEEEENSI_INS5_IJNS5_IJNSA_ILi64EEEiEEENS5_IJSG_iEEEiEEENS5_IJNS5_IJSG_NSA_ILi8192EEEEEENS5_IJSB_lEEElEEEEEEEEaNS5_IJlSB_lEEENS4_8TiledMMAINS4_8MMA_AtomIJNS4_4SM904GMMA6SPARSE28GMMA_64x128x64_S32S8S8_SS_TNILNS13_9SparseSelE0EEEEEENSI_INS5_IJSJ_SB_SB_EEENS5_IJSB_NSA_ILi0EEES1A_EEEEENS5_IJNS4_10UnderscoreES1D_S1D_EEEEENS4_13SM90_TMA_LOADENS4_14ComposedLayoutINS4_7SwizzleILi2ELi4ELi3EEENS4_25smem_sparse_ptr_flag_bitsILi2ELi8EEENSI_INS5_IJNS5_IJSB_NSA_ILi8EEEEEENS5_IJSJ_SP_EEEEEENS5_IJNS5_IJS1A_SG_EEESM_EEEEEEEvNS4_8identityES1G_NS1H_INS1I_ILi3ELi4ELi3EEENS4_18smem_ptr_flag_bitsILi8EEENSI_INS5_IJS1M_SG_EEENS5_IJSG_SB_EEEEEEEvS1U_EENS_8epilogue10collective6detail29Sm90TmaWarpSpecializedAdapterINS24_15DefaultEpilogueIiNS5_IJSB_llEEES28_NS23_6thread17LinearCombinationIiLi1EiiLNS29_9ScaleType4KindE0ELNS_15FloatRoundStyleE2EiEENS1_15EpilogueDefaultEEEEEvvEEEEvNT_6ParamsE,@"STO_CUDA_ENTRY STV_DEFAULT"
_ZN7cutlass13device_kernelINS_4gemm6kernel13GemmUniversalIN4cute5tupleIJiiiiEEENS1_10collective13CollectiveMmaINS1_40MainloopSm90TmaGmmaWarpSpecializedSparseILi6ENS5_IJNS4_1CILi1EEESB_SB_EEENS1_35KernelTmaWarpSpecializedCooperativeEEENS5_IJNSA_ILi256EEENSA_ILi128EEESG_EEEaNS5_IJNS4_6LayoutINS5_IJiNS5_IJNSA_ILi2EEEiEEEiEEENS5_IJlNS5_IJSB_SJ_EEElEEEEENSI_INS5_IJNS5_IJNSA_ILi64EEEiEEENS5_IJSG_iEEEiEEENS5_IJNS5_IJSG_NSA_ILi8192EEEEEENS5_IJSB_lEEElEEEEEEEEaNS5_IJlSB_lEEENS4_8TiledMMAINS4_8MMA_AtomIJNS4_4SM904GMMA6SPARSE28GMMA_64x128x64_S32S8S8_SS_TNILNS13_9SparseSelE0EEEEEENSI_INS5_IJSJ_SB_SB_EEENS5_IJSB_NSA_ILi0EEES1A_EEEEENS5_IJNS4_10UnderscoreES1D_S1D_EEEEENS4_13SM90_TMA_LOADENS4_14ComposedLayoutINS4_7SwizzleILi2ELi4ELi3EEENS4_25smem_sparse_ptr_flag_bitsILi2ELi8EEENSI_INS5_IJNS5_IJSB_NSA_ILi8EEEEEENS5_IJSJ_SP_EEEEEENS5_IJNS5_IJS1A_SG_EEESM_EEEEEEEvNS4_8identityES1G_NS1H_INS1I_ILi3ELi4ELi3EEENS4_18smem_ptr_flag_bitsILi8EEENSI_INS5_IJS1M_SG_EEENS5_IJSG_SB_EEEEEEEvS1U_EENS_8epilogue10collective6detail29Sm90TmaWarpSpecializedAdapterINS24_15DefaultEpilogueIiNS5_IJSB_llEEES28_NS23_6thread17LinearCombinationIiLi1EiiLNS29_9ScaleType4KindE0ELNS_15FloatRoundStyleE2EiEENS1_15EpilogueDefaultEEEEEvvEEEEvNT_6ParamsE:
[----:B------:R-:W-:Y:S01]  /*0000*/  LDC R1, c[0x0][0x28] ;  /* 0x00000a00ff017b82 */ /* 0x000fe20000000800 */
[----:B------:R-:W0:Y:S01]  /*0010*/  S2R R0, SR_TID.X ;  /* 0x0000000000007919 */ /* 0x000e220000002100 */
[----:B------:R-:W-:Y:S01]  /*0020*/  ELECT P0, URZ, PT ;  /* 0x00000000003f782f */ /* 0x000fe20003800000 */
[----:B------:R-:W-:Y:S01]  /*0030*/  BSSY B0, `(.L_x_0) ;  /* 0x0000012000007945 */ /* 0x000fe20003800000 */
[--C-:B0-----:R-:W-:Y:S02]  /*0040*/  SHF.R.U32.HI R2, RZ, 0x5, R0.reuse ;  /* 0x00000005ff027819 */ /* 0x101fe40000011600 */
[----:B------:R-:W-:-:S03]  /*0050*/  SHF.R.U32.HI R6, RZ, 0x7, R0 ;  /* 0x00000007ff067819 */ /* 0x000fc60000011600 */
[----:B------:R-:W0:Y:S04]  /*0060*/  SHFL.IDX PT, R5, R2, RZ, 0x1f ;  /* 0x00001fff02057589 */ /* 0x000e2800000e0000 */
[----:B------:R1:W2:Y:S01]  /*0070*/  SHFL.IDX PT, R7, R6, RZ, 0x1f ;  /* 0x00001fff06077589 */ /* 0x0002a200000e0000 */
[----:B0-----:R-:W-:-:S13]  /*0080*/  ISETP.NE.OR P0, PT, R5, RZ, !P0 ;  /* 0x000000ff0500720c */ /* 0x001fda0004705670 */
[----:B-12---:R-:W-:Y:S05]  /*0090*/  @P0 BRA `(.L_x_1) ;  /* 0x00000000002c0947 */ /* 0x006fea0003800000 */
[----:B------:R-:W-:Y:S02]  /*00a0*/  ULDC.64 UR4, c[0x0][0x198] ;  /* 0x0000660000047ab9 */ /* 0x000fe40000000a00 */
[----:B------:R-:W-:Y:S02]  /*00b0*/  UIADD3 UR6, UP0, UR4, 0xf0, URZ ;  /* 0x000000f004067890 */ /* 0x000fe4000ff1e03f */
[----:B------:R-:W-:Y:S02]  /*00c0*/  UIADD3 UR8, UP1, UR4, 0x1f0, URZ ;  /* 0x000001f004087890 */ /* 0x000fe4000ff3e03f */
[----:B------:R-:W-:Y:S02]  /*00d0*/  UIADD3 UR4, UP2, UR4, 0x2f0, URZ ;  /* 0x000002f004047890 */ /* 0x000fe4000ff5e03f */
[----:B------:R-:W-:Y:S02]  /*00e0*/  UIADD3.X UR7, URZ, UR5, URZ, UP0, !UPT ;  /* 0x000000053f077290 */ /* 0x000fe400087fe43f */
[----:B------:R-:W-:-:S02]  /*00f0*/  UIADD3.X UR9, URZ, UR5, URZ, UP1, !UPT ;  /* 0x000000053f097290 */ /* 0x000fc40008ffe43f */
[----:B------:R-:W-:-:S05]  /*0100*/  UIADD3.X UR5, URZ, UR5, URZ, UP2, !UPT ;  /* 0x000000053f057290 */ /* 0x000fca00097fe43f */
[----:B------:R0:W-:Y:S02]  /*0110*/  UTMACCTL.PF [UR6] ;  /* 0x00000000060079b9 */ /* 0x0001e40008040000 */
[----:B------:R0:W-:Y:S02]  /*0120*/  UTMACCTL.PF [UR8] ;  /* 0x00000000080079b9 */ /* 0x0001e40008040000 */
[----:B------:R0:W-:Y:S02]  /*0130*/  UTMACCTL.PF [UR4] ;  /* 0x00000000040079b9 */ /* 0x0001e40008040000 */
[----:B0-----:R-:W-:Y:S01]  /*0140*/  NOP ;  /* 0x0000000000007918 */ /* 0x001fe20000000000 */
.L_x_1:
[----:B------:R-:W-:Y:S05]  /*0150*/  BSYNC B0 ;  /* 0x0000000000007941 */ /* 0x000fea0003800000 */
.L_x_0:
[----:B------:R-:W0:Y:S02]  /*0160*/  SHFL.IDX PT, R3, R2, RZ, 0x1f ;  /* 0x00001fff02037589 */ /* 0x000e2400000e0000 */
[----:B0-----:R-:W-:-:S13]  /*0170*/  ISETP.NE.AND P0, PT, R3, RZ, PT ;  /* 0x000000ff0300720c */ /* 0x001fda0003f05270 */
[----:B------:R-:W-:Y:S05]  /*0180*/  @P0 BRA `(.L_x_2) ;  /* 0x0000000000680947 */ /* 0x000fea0003800000 */
[----:B------:R-:W0:Y:S01]  /*0190*/  S2UR UR8, SR_CgaCtaId ;  /* 0x00000000000879c3 */ /* 0x000e220000008800 */
[----:B------:R-:W-:Y:S01]  /*01a0*/  UMOV UR4, 0x400 ;  /* 0x0000040000047882 */ /* 0x000fe20000000000 */
[----:B------:R-:W-:Y:S01]  /*01b0*/  UMOV UR5, 0x1 ;  /* 0x0000000100057882 */ /* 0x000fe20000000000 */
[----:B------:R-:W-:Y:S01]  /*01c0*/  UMOV UR6, 0x100 ;  /* 0x0000010000067882 */ /* 0x000fe20000000000 */
[----:B------:R-:W-:Y:S01]  /*01d0*/  ELECT P0, URZ, PT ;  /* 0x00000000003f782f */ /* 0x000fe20003800000 */
[----:B------:R-:W-:-:S04]  /*01e0*/  UIADD3 UR6, -UR6, 0x100000, URZ ;  /* 0x0010000006067890 */ /* 0x000fc8000fffe13f */
[----:B------:R-:W-:Y:S02]  /*01f0*/  USHF.L.U32 UR7, UR6, 0xb, URZ ;  /* 0x0000000b06077899 */ /* 0x000fe4000800063f */
[----:B------:R-:W-:Y:S02]  /*0200*/  USHF.L.U32 UR6, UR6, 0x1, URZ ;  /* 0x0000000106067899 */ /* 0x000fe4000800063f */
[----:B0-----:R-:W-:Y:S02]  /*0210*/  ULEA UR8, UR8, UR4, 0x18 ;  /* 0x0000000408087291 */ /* 0x001fe4000f8ec03f */
[----:B------:R-:W-:-:S04]  /*0220*/  UIADD3 UR4, -UR5, 0x100000, URZ ;  /* 0x0010000005047890 */ /* 0x000fc8000fffe13f */
[----:B------:R-:W-:Y:S02]  /*0230*/  USHF.L.U32 UR5, UR4, 0xb, URZ ;  /* 0x0000000b04057899 */ /* 0x000fe4000800063f */
[----:B------:R-:W-:Y:S01]  /*0240*/  USHF.L.U32 UR4, UR4, 0x1, URZ ;  /* 0x0000000104047899 */ /* 0x000fe2000800063f */
[----:B------:R-:W0:Y:S11]  /*0250*/  FENCE.VIEW.ASYNC.S ;  /* 0x00000000000073c6 */ /* 0x000e360000000000 */
[----:B0-----:R0:W1:Y:S01]  /*0260*/  SYNCS.EXCH.64 URZ, [UR8], UR4 ;  /* 0x00000004083f75b2 */ /* 0x0010620008000100 */
[----:B------:R0:W2:Y:S01]  /*0270*/  SYNCS.EXCH.64 URZ, [UR8+0x30], UR6 ;  /* 0x00003006083f75b2 */ /* 0x0000a20008000100 */
[----:B------:R0:W3:Y:S01]  /*0280*/  SYNCS.EXCH.64 URZ, [UR8+0x8], UR4 ;  /* 0x00000804083f75b2 */ /* 0x0000e20008000100 */
[----:B------:R0:W4:Y:S01]  /*0290*/  SYNCS.EXCH.64 URZ, [UR8+0x38], UR6 ;  /* 0x00003806083f75b2 */ /* 0x0001220008000100 */
[----:B------:R0:W0:Y:S01]  /*02a0*/  SYNCS.EXCH.64 URZ, [UR8+0x10], UR4 ;  /* 0x00001004083f75b2 */ /* 0x0000220008000100 */
[----:B------:R0:W0:Y:S01]  /*02b0*/  SYNCS.EXCH.64 URZ, [UR8+0x40], UR6 ;  /* 0x00004006083f75b2 */ /* 0x0000220008000100 */
[----:B------:R0:W0:Y:S01]  /*02c0*/  SYNCS.EXCH.64 URZ, [UR8+0x18], UR4 ;  /* 0x00001804083f75b2 */ /* 0x0000220008000100 */
[----:B------:R0:W0:Y:S01]  /*02d0*/  SYNCS.EXCH.64 URZ, [UR8+0x48], UR6 ;  /* 0x00004806083f75b2 */ /* 0x0000220008000100 */
[----:B------:R0:W0:Y:S01]  /*02e0*/  SYNCS.EXCH.64 URZ, [UR8+0x20], UR4 ;  /* 0x00002004083f75b2 */ /* 0x0000220008000100 */
[----:B------:R0:W0:Y:S01]  /*02f0*/  SYNCS.EXCH.64 URZ, [UR8+0x50], UR6 ;  /* 0x00005006083f75b2 */ /* 0x0000220008000100 */
[----:B------:R0:W0:Y:S01]  /*0300*/  SYNCS.EXCH.64 URZ, [UR8+0x28], UR4 ;  /* 0x00002804083f75b2 */ /* 0x0000220008000100 */
[----:B------:R0:W0:Y:S01]  /*0310*/  SYNCS.EXCH.64 URZ, [UR8+0x58], UR6 ;  /* 0x00005806083f75b2 */ /* 0x0000220008000100 */
[----:B------:R-:W-:Y:S01]  /*0320*/  NOP ;  /* 0x0000000000007918 */ /* 0x000fe20000000000 */
.L_x_2:
[----:B------:R-:W5:Y:S01]  /*0330*/  SHFL.IDX PT, R2, R2, RZ, 0x1f ;  /* 0x00001fff02027589 */ /* 0x000f6200000e0000 */
[----:B------:R-:W1:Y:S01]  /*0340*/  LDC R3, c[0x0][0x75c] ;  /* 0x0001d700ff037b82 */ /* 0x000e620000000800 */
[----:B------:R-:W-:Y:S02]  /*0350*/  ELECT P0, URZ, PT ;  /* 0x00000000003f782f */ /* 0x000fe40003800000 */
[----:B------:R-:W-:Y:S01]  /*0360*/  SHF.R.S32.HI R4, RZ, 0x1f, R5 ;  /* 0x0000001fff047819 */ /* 0x000fe20000011405 */
[----:B------:R-:W2:Y:S01]  /*0370*/  S2R R11, SR_CTAID.Y ;  /* 0x00000000000b7919 */ /* 0x000ea20000002600 */
[----:B0-----:R-:W-:Y:S01]  /*0380*/  UMOV UR4, 0x20 ;  /* 0x0000002000047882 */ /* 0x001fe20000000000 */
[----:B------:R-:W-:Y:S01]  /*0390*/  ISETP.NE.AND P2, PT, R7, RZ, PT ;  /* 0x000000ff0700720c */ /* 0x000fe20003f45270 */
[----:B------:R-:W-:Y:S01]  /*03a0*/  NOP ;  /* 0x0000000000007918 */ /* 0x000fe20000000000 */
[----:B------:R-:W0:Y:S01]  /*03b0*/  S2R R8, SR_CTAID.X ;  /* 0x0000000000087919 */ /* 0x000e220000002500 */
[----:B------:R-:W-:Y:S01]  /*03c0*/  LEA.HI R4, R4, R5, RZ, 0x2 ;  /* 0x0000000504047211 */ /* 0x000fe200078f10ff */
[----:B------:R-:W-:-:S03]  /*03d0*/  NOP ;  /* 0x0000000000007918 */ /* 0x000fc60000000000 */
[----:B------:R-:W-:-:S05]  /*03e0*/  LOP3.LUT R4, R4, 0xfffffffc, RZ, 0xc0, !PT ;  /* 0xfffffffc04047812 */ /* 0x000fca00078ec0ff */
[----:B------:R-:W-:Y:S01]  /*03f0*/  IMAD.IADD R5, R5, 0x1, -R4 ;  /* 0x0000000105057824 */ /* 0x000fe200078e0a04 */
[----:B-----5:R-:W-:Y:S02]  /*0400*/  ISETP.NE.OR P0, PT, R2, RZ, !P0 ;  /* 0x000000ff0200720c */ /* 0x020fe40004705670 */
[----:B-1----:R-:W-:-:S11]  /*0410*/  ISETP.NE.AND P3, PT, R3, 0x1, PT ;  /* 0x000000010300780c */ /* 0x002fd60003f65270 */
[----:B------:R-:W-:Y:S01]  /*0420*/  VOTEU.ALL UP0, P0 ;  /* 0x00000000003f7886 */ /* 0x000fe20000000000 */
[----:B------:R-:W-:Y:S01]  /*0430*/  VOTEU.ALL UP1, P0 ;  /* 0x00000000003f7886 */ /* 0x000fe20000020000 */
[----:B------:R-:W0:Y:S01]  /*0440*/  @P3 LDC R9, c[0x0][0x10] ;  /* 0x00000400ff093b82 */ /* 0x000e220000000800 */
[----:B--2---:R-:W-:Y:S02]  /*0450*/  @P3 IMAD.MOV.U32 R2, RZ, RZ, R11 ;  /* 0x000000ffff023224 */ /* 0x004fe400078e000b */
[----:B------:R-:W-:Y:S01]  /*0460*/  @!UP0 UMOV UR6, 0x400 ;  /* 0x0000040000068882 */ /* 0x000fe20000000000 */
[----:B------:R-:W-:-:S04]  /*0470*/  @!UP0 UIADD3 UR4, -UR4, 0x100000, URZ ;  /* 0x0010000004048890 */ /* 0x000fc8000fffe13f */
[----:B------:R-:W-:Y:S02]  /*0480*/  @!UP0 USHF.L.U32 UR5, UR4, 0xb, URZ ;  /* 0x0000000b04058899 */ /* 0x000fe4000800063f */
[----:B------:R-:W-:Y:S01]  /*0490*/  @!UP0 USHF.L.U32 UR4, UR4, 0x1, URZ ;  /* 0x0000000104048899 */ /* 0x000fe2000800063f */
[----:B------:R-:W-:Y:S02]  /*04a0*/  @P3 IMAD.MOV.U32 R3, RZ, RZ, RZ ;  /* 0x000000ffff033224 */ /* 0x000fe400078e00ff */
[----:B------:R-:W-:Y:S01]  /*04b0*/  @P3 IMAD.MOV.U32 R15, RZ, RZ, RZ ;  /* 0x000000ffff0f3224 */ /* 0x000fe200078e00ff */
[----:B------:R-:W1:Y:S08]  /*04c0*/  @!UP0 S2UR UR7, SR_CgaCtaId ;  /* 0x00000000000789c3 */ /* 0x000e700000008800 */
[----:B------:R-:W2:Y:S01]  /*04d0*/  @!P3 LDC R12, c[0x0][0xc] ;  /* 0x00000300ff0cbb82 */ /* 0x000ea20000000800 */
[----:B0-----:R-:W-:-:S04]  /*04e0*/  @P3 IMAD.WIDE.U32 R2, R8, R9, R2 ;  /* 0x0000000908023225 */ /* 0x001fc800078e0002 */
[----:B------:R-:W-:Y:S02]  /*04f0*/  IMAD.MOV.U32 R9, RZ, RZ, RZ ;  /* 0x000000ffff097224 */ /* 0x000fe400078e00ff */
[----:B------:R-:W-:Y:S01]  /*0500*/  @P3 IMAD.IADD R3, R3, 0x1, R15 ;  /* 0x0000000103033824 */ /* 0x000fe200078e020f */
[----:B-1----:R-:W-:Y:S01]  /*0510*/  @!UP0 ULEA UR6, UR7, UR6, 0x18 ;  /* 0x0000000607068291 */ /* 0x002fe2000f8ec03f */
[----:B------:R-:W-:Y:S01]  /*0520*/  VOTEU.ALL UP0, P0 ;  /* 0x00000000003f7886 */ /* 0x000fe20000000000 */
[----:B------:R-:W-:-:S04]  /*0530*/  ISETP.NE.AND P0, PT, R5, 0x3, PT ;  /* 0x000000030500780c */ /* 0x000fc80003f05270 */
[----:B------:R-:W-:Y:S01]  /*0540*/  ISETP.EQ.OR P0, PT, R5, RZ, !P0 ;  /* 0x000000ff0500720c */ /* 0x000fe20004702670 */
[----:B--2---:R-:W-:-:S03]  /*0550*/  @!P3 IMAD.WIDE.U32 R12, R12, R11, R8 ;  /* 0x0000000b0c0cb225 */ /* 0x004fc600078e0008 */
[C---:B------:R-:W-:Y:S01]  /*0560*/  ISETP.EQ.AND P0, PT, R7.reuse, RZ, P0 ;  /* 0x000000ff0700720c */ /* 0x040fe20000702270 */
[----:B------:R-:W-:Y:S01]  /*0570*/  VIADD R7, R7, 0xffffffff ;  /* 0xffffffff07077836 */ /* 0x000fe20000000000 */
[----:B------:R-:W0:Y:S02]  /*0580*/  FENCE.VIEW.ASYNC.S ;  /* 0x00000000000073c6 */ /* 0x000e240000000000 */
[----:B0-----:R0:W3:Y:S01]  /*0590*/  @!UP0 SYNCS.EXCH.64 URZ, [UR6+0x70], UR4 ;  /* 0x00007004063f85b2 */ /* 0x0010e20008000100 */
[----:B------:R-:W-:Y:S01]  /*05a0*/  @!P3 IMAD.MOV.U32 R2, RZ, RZ, R12 ;  /* 0x000000ffff02b224 */ /* 0x000fe200078e000c */
[----:B------:R-:W-:Y:S01]  /*05b0*/  SEL R4, RZ, 0x1, !P0 ;  /* 0x00000001ff047807 */ /* 0x000fe20004000000 */
[----:B------:R-:W-:Y:S01]  /*05c0*/  @!P3 IMAD.MOV.U32 R3, RZ, RZ, R13 ;  /* 0x000000ffff03b224 */ /* 0x000fe200078e000d */
[----:B------:R-:W-:-:S04]  /*05d0*/  ISETP.GE.U32.AND P1, PT, R7, 0x2, PT ;  /* 0x000000020700780c */ /* 0x000fc80003f26070 */
[----:B------:R-:W-:Y:S01]  /*05e0*/  SEL R4, R4, 0x2, P1 ;  /* 0x0000000204047807 */ /* 0x000fe20000800000 */
[----:B------:R0:W3:Y:S01]  /*05f0*/  @!UP1 SYNCS.EXCH.64 URZ, [UR6+0x78], UR4 ;  /* 0x00007804063f95b2 */ /* 0x0000e20008000100 */
[----:B------:R-:W-:Y:S01]  /*0600*/  NOP ;  /* 0x0000000000007918 */ /* 0x000fe20000000000 */
[----:B---34-:R-:W-:Y:S06]  /*0610*/  BAR.SYNC.DEFER_BLOCKING 0x0 ;  /* 0x0000000000007b1d */ /* 0x018fec0000010000 */
[----:B------:R-:W-:Y:S05]  /*0620*/  @!P2 BRA `(.L_x_3) ;  /* 0x0000009c0050a947 */ /* 0x000fea0003800000 */
[----:B------:R-:W-:-:S13]  /*0630*/  ISETP.GT.U32.AND P0, PT, R7, 0x1, PT ;  /* 0x000000010700780c */ /* 0x000fda0003f04070 */
[----:B0-----:R-:W-:Y:S05]  /*0640*/  @P0 EXIT ;  /* 0x000000000000094d */ /* 0x001fea0003800000 */
[----:B------:R-:W-:Y:S01]  /*0650*/  ULDC.64 UR4, c[0x0][0x750] ;  /* 0x0001d40000047ab9 */ /* 0x000fe20000000a00 */
[----:B------:R-:W-:Y:S01]  /*0660*/  PRMT R12, RZ, 0x7610, R12 ;  /* 0x00007610ff0c7816 */ /* 0x000fe2000000000c */
[----:B------:R-:W-:Y:S01]  /*0670*/  IMAD.MOV.U32 R10, RZ, RZ, -0x1 ;  /* 0xffffffffff0a7424 */ /* 0x000fe200078e00ff */
[----:B------:R-:W-:Y:S01]  /*0680*/  ISETP.GE.U32.AND P0, PT, R2, UR4, PT ;  /* 0x0000000402007c0c */ /* 0x000fe2000bf06070 */
[----:B------:R-:W-:Y:S02]  /*0690*/  IMAD.MOV.U32 R7, RZ, RZ, -0x1 ;  /* 0xffffffffff077424 */ /* 0x000fe400078e00ff */
[----:B------:R-:W-:Y:S01]  /*06a0*/  IMAD.MOV.U32 R5, RZ, RZ, -0x1 ;  /* 0xffffffffff057424 */ /* 0x000fe200078e00ff */
[----:B------:R-:W-:-:S13]  /*06b0*/  ISETP.GE.U32.AND.EX P0, PT, R3, UR5, PT, P0 ;  /* 0x0000000503007c0c */ /* 0x000fda000bf06100 */
[----:B------:R-:W-:Y:S05]  /*06c0*/  @P0 BRA `(.L_x_4) ;  /* 0x00000004005c0947 */ /* 0x000fea0003800000 */
[----:B------:R-:W0:Y:S01]  /*06d0*/  LDC.64 R18, c[0x0][0x728] ;  /* 0x0001ca00ff127b82 */ /* 0x000e220000000a00 */
[----:B------:R-:W-:Y:S02]  /*06e0*/  IMAD.MOV.U32 R12, RZ, RZ, R2 ;  /* 0x000000ffff0c7224 */ /* 0x000fe400078e0002 */
[----:B------:R-:W-:-:S05]  /*06f0*/  IMAD.MOV.U32 R13, RZ, RZ, R3 ;  /* 0x000000ffff0d7224 */ /* 0x000fca00078e0003 */
[----:B------:R-:W1:Y:S08]  /*0700*/  LDC R10, c[0x0][0x730] ;  /* 0x0001cc00ff0a7b82 */ /* 0x000e700000000800 */
[----:B------:R-:W2:Y:S01]  /*0710*/  LDC.64 R20, c[0x0][0x720] ;  /* 0x0001c800ff147b82 */ /* 0x000ea20000000a00 */
[----:B0-----:R-:W-:-:S04]  /*0720*/  ISETP.NE.U32.AND P0, PT, R18, RZ, PT ;  /* 0x000000ff1200720c */ /* 0x001fc80003f05070 */
[----:B------:R-:W-:-:S13]  /*0730*/  ISETP.NE.AND.EX P0, PT, R19, RZ, PT, P0 ;  /* 0x000000ff1300720c */ /* 0x000fda0003f05300 */
[----:B-12---:R-:W-:Y:S05]  /*0740*/  @!P0 BRA `(.L_x_5) ;  /* 0x0000000000288947 */ /* 0x006fea0003800000 */
[----:B------:R-:W0:Y:S02]  /*0750*/  LDC R5, c[0x0][0x734] ;  /* 0x0001cd00ff057b82 */ /* 0x000e240000000800 */
[----:B0-----:R-:W-:-:S05]  /*0760*/  IADD3 R5, P0, R2, R5, RZ ;  /* 0x0000000502057210 */ /* 0x001fca0007f1e0ff */
[----:B------:R-:W-:-:S04]  /*0770*/  IMAD.X R7, RZ, RZ, R3, P0 ;  /* 0x000000ffff077224 */ /* 0x000fc800000e0603 */
[----:B------:R-:W-:-:S04]  /*0780*/  IMAD.WIDE.U32 R12, R7, R18, RZ ;  /* 0x00000012070c7225 */ /* 0x000fc800078e00ff */
[----:B------:R-:W-:-:S04]  /*0790*/  IMAD.WIDE.U32 R14, P0, R5, R19, R12 ;  /* 0x00000013050e7225 */ /* 0x000fc8000780000c */
[----:B------:R-:W-:-:S04]  /*07a0*/  IMAD.WIDE.U32 R12, R5, R18, RZ ;  /* 0x00000012050c7225 */ /* 0x000fc800078e00ff */
[----:B------:R-:W-:Y:S01]  /*07b0*/  IMAD.X R17, RZ, RZ, RZ, P0 ;  /* 0x000000ffff117224 */ /* 0x000fe200000e06ff */
[----:B------:R-:W-:Y:S01]  /*07c0*/  IADD3 RZ, P0, R13, R14, RZ ;  /* 0x0000000e0dff7210 */ /* 0x000fe20007f1e0ff */
[----:B------:R-:W-:-:S04]  /*07d0*/  IMAD.MOV.U32 R16, RZ, RZ, R15 ;  /* 0x000000ffff107224 */ /* 0x000fc800078e000f */
[----:B------:R-:W-:-:S08]  /*07e0*/  IMAD.WIDE.U32.X R12, R7, R19, R16, P0 ;  /* 0x00000013070c7225 */ /* 0x000fd000000e0410 */
.L_x_5:
[-CC-:B------:R-:W-:Y:S01]  /*07f0*/  SHF.R.U64 R25, R12, R10.reuse, R13.reuse ;  /* 0x0000000a0c197219 */ /* 0x180fe2000000120d */
[----:B------:R-:W0:Y:S01]  /*0800*/  LDC.64 R26, c[0x0][0x740] ;  /* 0x0001d000ff1a7b82 */ /* 0x000e220000000a00 */
[----:B------:R-:W-:Y:S01]  /*0810*/  SHF.R.U32.HI R7, RZ, R10, R13 ;  /* 0x0000000aff077219 */ /* 0x000fe2000001160d */
[----:B------:R-:W-:Y:S01]  /*0820*/  ULDC UR4, c[0x0][0x150] ;  /* 0x0000540000047ab9 */ /* 0x000fe20000000800 */
[----:B------:R-:W-:Y:S02]  /*0830*/  IADD3 R9, P0, RZ, -R25, RZ ;  /* 0x80000019ff097210 */ /* 0x000fe40007f1e0ff */
[----:B------:R-:W-:-:S03]  /*0840*/  I2FP.F32.U32 R5, R8 ;  /* 0x0000000800057245 */ /* 0x000fc60000201000 */
[----:B------:R-:W1:Y:S01]  /*0850*/  LDC R14, c[0x0][0x718] ;  /* 0x0001c600ff0e7b82 */ /* 0x000e620000000800 */
[----:B------:R-:W-:Y:S02]  /*0860*/  IMAD.X R15, RZ, RZ, ~R7, P0 ;  /* 0x000000ffff0f7224 */ /* 0x000fe400000e0e07 */
[----:B------:R-:W-:Y:S01]  /*0870*/  FMUL R5, R5, UR4 ;  /* 0x0000000405057c20 */ /* 0x000fe20008400000 */
[----:B------:R-:W-:Y:S01]  /*0880*/  IMAD.WIDE.U32 R12, R9, R20, R2 ;  /* 0x00000014090c7225 */ /* 0x000fe200078e0002 */
[----:B------:R-:W-:-:S03]  /*0890*/  ULDC UR4, c[0x0][0x154] ;  /* 0x0000550000047ab9 */ /* 0x000fc60000000800 */
[----:B------:R-:W-:Y:S01]  /*08a0*/  IMAD R10, R15, R20, RZ ;  /* 0x000000140f0a7224 */ /* 0x000fe200078e02ff */
[----:B------:R-:W2:Y:S01]  /*08b0*/  LDC R7, c[0x0][0x144] ;  /* 0x00005100ff077b82 */ /* 0x000ea20000000800 */
[----:B------:R-:W3:Y:S01]  /*08c0*/  F2I.U32.TRUNC.NTZ R5, R5 ;  /* 0x0000000500057305 */ /* 0x000ee2000020f000 */
[----:B------:R-:W-:Y:S02]  /*08d0*/  IMAD.MOV.U32 R15, RZ, RZ, -0x1 ;  /* 0xffffffffff0f7424 */ /* 0x000fe400078e00ff */
[----:B------:R-:W-:-:S04]  /*08e0*/  IMAD R9, R9, R21, R10 ;  /* 0x0000001509097224 */ /* 0x000fc800078e020a */
[----:B------:R-:W4:Y:S01]  /*08f0*/  LDC R16, c[0x0][0x708] ;  /* 0x0001c200ff107b82 */ /* 0x000f220000000800 */
[----:B------:R-:W-:Y:S01]  /*0900*/  IMAD.IADD R13, R13, 0x1, R9 ;  /* 0x000000010d0d7824 */ /* 0x000fe200078e0209 */
[----:B0-----:R-:W-:Y:S02]  /*0910*/  ISETP.NE.U32.AND P0, PT, R26, RZ, PT ;  /* 0x000000ff1a00720c */ /* 0x001fe40003f05070 */
[----:B------:R-:W-:Y:S02]  /*0920*/  I2FP.F32.U32 R9, R11 ;  /* 0x0000000b00097245 */ /* 0x000fe40000201000 */
[----:B------:R-:W-:Y:S02]  /*0930*/  ISETP.NE.AND.EX P0, PT, R27, RZ, PT, P0 ;  /* 0x000000ff1b00720c */ /* 0x000fe40003f05300 */
[----:B------:R-:W0:Y:S01]  /*0940*/  LDC R24, c[0x0][0x758] ;  /* 0x0001d600ff187b82 */ /* 0x000e220000000800 */
[-C--:B-1----:R-:W-:Y:S01]  /*0950*/  SHF.R.U64 R20, R12, R14.reuse, R13 ;  /* 0x0000000e0c147219 */ /* 0x082fe2000000120d */
[----:B---3--:R-:W-:Y:S01]  /*0960*/  IMAD.MOV R10, RZ, RZ, -R5 ;  /* 0x000000ffff0a7224 */ /* 0x008fe200078e0a05 */
[----:B------:R-:W-:Y:S01]  /*0970*/  SHF.R.U32.HI R13, RZ, R14, R13 ;  /* 0x0000000eff0d7219 */ /* 0x000fe2000001160d */
[----:B------:R-:W-:-:S04]  /*0980*/  FMUL R9, R9, UR4 ;  /* 0x0000000409097c20 */ /* 0x000fc80008400000 */
[----:B------:R-:W1:Y:S01]  /*0990*/  LDC R18, c[0x0][0x148] ;  /* 0x00005200ff127b82 */ /* 0x000e620000000800 */
[----:B--2---:R-:W-:-:S07]  /*09a0*/  IMAD R5, R7, R10, R8 ;  /* 0x0000000a07057224 */ /* 0x004fce00078e0208 */
[----:B------:R-:W2:Y:S01]  /*09b0*/  LDC R22, c[0x0][0x700] ;  /* 0x0001c000ff167b82 */ /* 0x000ea20000000800 */
[-CC-:B----4-:R-:W-:Y:S02]  /*09c0*/  SHF.R.U64 R29, R20, R16.reuse, R13.reuse ;  /* 0x00000010141d7219 */ /* 0x190fe4000000120d */
[----:B------:R-:W-:Y:S01]  /*09d0*/  SHF.R.U32.HI R7, RZ, R16, R13 ;  /* 0x00000010ff077219 */ /* 0x000fe2000001160d */
[----:B------:R-:W-:Y:S01]  /*09e0*/  IMAD.MOV.U32 R13, RZ, RZ, 0x1 ;  /* 0x00000001ff0d7424 */ /* 0x000fe200078e00ff */
[----:B------:R3:W4:Y:S03]  /*09f0*/  F2I.U32.TRUNC.NTZ R16, R9 ;  /* 0x0000000900107305 */ /* 0x000726000020f000 */
[----:B------:R-:W1:Y:S01]  /*0a00*/  LDC R19, c[0x0][0x748] ;  /* 0x0001d200ff137b82 */ /* 0x000e620000000800 */
[-C--:B0-----:R-:W-:Y:S02]  /*0a10*/  SHF.L.U32 R8, R15, R24.reuse, RZ ;  /* 0x000000180f087219 */ /* 0x081fe400000006ff */
[----:B------:R-:W-:-:S02]  /*0a20*/  SHF.R.U64 R28, R29, R24, R7 ;  /* 0x000000181d1c7219 */ /* 0x000fc40000001207 */
[----:B------:R-:W-:Y:S02]  /*0a30*/  SHF.R.U32.HI R17, RZ, R24, R7 ;  /* 0x00000018ff117219 */ /* 0x000fe40000011607 */
[----:B------:R-:W-:Y:S01]  /*0a40*/  LOP3.LUT R10, RZ, R8, RZ, 0x33, !PT ;  /* 0x00000008ff0a7212 */ /* 0x000fe200078e33ff */
[----:B------:R-:W0:Y:S01]  /*0a50*/  LDC R21, c[0x0][0x738] ;  /* 0x0001ce00ff157b82 */ /* 0x000e220000000800 */
[----:B------:R-:W-:Y:S01]  /*0a60*/  SHF.L.U32 R7, R13, R24, RZ ;  /* 0x000000180d077219 */ /* 0x000fe200000006ff */
[----:B------:R-:W-:Y:S02]  /*0a70*/  IMAD.MOV.U32 R8, RZ, RZ, R28 ;  /* 0x000000ffff087224 */ /* 0x000fe400078e001c */
[----:B---3--:R-:W-:-:S04]  /*0a80*/  IMAD.MOV.U32 R9, RZ, RZ, R17 ;  /* 0x000000ffff097224 */ /* 0x008fc800078e0011 */
[----:B------:R-:W3:Y:S01]  /*0a90*/  LDC R23, c[0x0][0x710] ;  /* 0x0001c400ff177b82 */ /* 0x000ee20000000800 */
[----:B----4-:R-:W-:Y:S05]  /*0aa0*/  @!P0 BRA `(.L_x_6) ;  /* 0x0000000000288947 */ /* 0x010fea0003800000 */
[----:B------:R-:W4:Y:S02]  /*0ab0*/  LDC R15, c[0x0][0x74c] ;  /* 0x0001d300ff0f7b82 */ /* 0x000f240000000800 */
[----:B----4-:R-:W-:-:S05]  /*0ac0*/  IADD3 R15, P0, R28, R15, RZ ;  /* 0x0000000f1c0f7210 */ /* 0x010fca0007f1e0ff */
        /* <DEDUP_REMOVED lines=8> */
.L_x_6:
[----:B-1----:R-:W-:Y:S01]  /*0b50*/  SHF.R.U64 R8, R8, R19, R9 ;  /* 0x0000001308087219 */ /* 0x002fe20000001209 */
[----:B--2---:R-:W-:Y:S01]  /*0b60*/  VIADD R9, R22, 0xffffffff ;  /* 0xffffffff16097836 */ /* 0x004fe20000000000 */
[----:B------:R-:W-:Y:S02]  /*0b70*/  IADD3 R16, -R16, RZ, RZ ;  /* 0x000000ff10107210 */ /* 0x000fe40007ffe1ff */
[----:B------:R-:W-:Y:S01]  /*0b80*/  LOP3.LUT R10, R29, R10, RZ, 0xc0, !PT ;  /* 0x0000000a1d0a7212 */ /* 0x000fe200078ec0ff */
[----:B------:R-:W-:Y:S01]  /*0b90*/  IMAD.MOV R12, RZ, RZ, -R8 ;  /* 0x000000ffff0c7224 */ /* 0x000fe200078e0a08 */
[----:B------:R-:W-:Y:S01]  /*0ba0*/  LOP3.LUT R9, R20, R9, RZ, 0xc0, !PT ;  /* 0x0000000914097212 */ /* 0x000fe200078ec0ff */
[----:B------:R-:W-:Y:S02]  /*0bb0*/  @P3 IMAD R5, R18, R16, R11 ;  /* 0x0000001012053224 */ /* 0x000fe400078e020b */
[----:B------:R-:W-:Y:S02]  /*0bc0*/  IMAD R10, R7, R8, R10 ;  /* 0x00000008070a7224 */ /* 0x000fe400078e020a */
[----:B0-----:R-:W-:-:S02]  /*0bd0*/  IMAD R7, R12, R21, R28 ;  /* 0x000000150c077224 */ /* 0x001fc400078e021c */
[----:B---3--:R-:W-:Y:S02]  /*0be0*/  IMAD R5, R10, R23, R5 ;  /* 0x000000170a057224 */ /* 0x008fe400078e0205 */
[----:B------:R-:W-:Y:S02]  /*0bf0*/  IMAD R10, R7, R22, R9 ;  /* 0x00000016070a7224 */ /* 0x000fe400078e0209 */
[----:B------:R-:W-:-:S03]  /*0c00*/  IMAD.MOV.U32 R12, RZ, RZ, 0x1 ;  /* 0x00000001ff0c7424 */ /* 0x000fc600078e00ff */
[----:B------:R-:W-:Y:S02]  /*0c10*/  SEL R7, R10, R5, !P3 ;  /* 0x000000050a077207 */ /* 0x000fe40005800000 */
[----:B------:R-:W-:Y:S01]  /*0c20*/  SEL R10, R5, R10, !P3 ;  /* 0x0000000a050a7207 */ /* 0x000fe20005800000 */
[----:B------:R-:W-:-:S07]  /*0c30*/  IMAD.MOV.U32 R5, RZ, RZ, R25 ;  /* 0x000000ffff057224 */ /* 0x000fce00078e0019 */
.L_x_4:
[----:B------:R-:W-:-:S08]  /*0c40*/  NOP ;  /* 0x0000000000007918 */ /* 0x000fd00000000000 */
[----:B------:R-:W0:Y:S02]  /*0c50*/  USETMAXREG.TRY_ALLOC.CTAPOOL UP0, 0xe8 ;  /* 0x000000e8000079c8 */ /* 0x000e240008000600 */
[----:B0-----:R-:W-:-:S13]  /*0c60*/  PLOP3.LUT P0, PT, PT, PT, UP0, 0x80, 0x0 ;  /* 0x000000000000781c */ /* 0x001fda0003f0f008 */
[----:B------:R-:W-:Y:S05]  /*0c70*/  @!P0 BRA `(.L_x_4) ;  /* 0xfffffffc00f08947 */ /* 0x000fea000383ffff */
[----:B------:R-:W-:Y:S01]  /*0c80*/  ULDC.64 UR4, c[0x0][0x698] ;  /* 0x0001a60000047ab9 */ /* 0x000fe20000000a00 */
[----:B------:R-:W-:Y:S01]  /*0c90*/  ULDC.64 UR14, c[0x0][0x208] ;  /* 0x00008200000e7ab9 */ /* 0x000fe20000000a00 */
[----:B------:R-:W-:-:S04]  /*0ca0*/  ISETP.NE.U32.AND P0, PT, RZ, UR4, PT ;  /* 0x00000004ff007c0c */ /* 0x000fc8000bf05070 */
[----:B------:R-:W-:-:S13]  /*0cb0*/  ISETP.NE.AND.EX P0, PT, RZ, UR5, PT, P0 ;  /* 0x00000005ff007c0c */ /* 0x000fda000bf05300 */
[----:B------:R-:W-:Y:S05]  /*0cc0*/  @!P0 BRA `(.L_x_7) ;  /* 0x00000000001c8947 */ /* 0x000fea0003800000 */
[----:B------:R-:W0:Y:S02]  /*0cd0*/  LDC.64 R8, c[0x0][0x698] ;  /* 0x0001a600ff087b82 */ /* 0x000e240000000a00 */
[----:B0-----:R-:W2:Y:S02]  /*0ce0*/  LDG.E.64 R8, desc[UR14][R8.64] ;  /* 0x0000000e08087981 */ /* 0x001ea4000c1e1b00 */
[----:B--2---:R-:W-:-:S04]  /*0cf0*/  ISETP.NE.U32.AND P0, PT, R8, RZ, PT ;  /* 0x000000ff0800720c */ /* 0x004fc80003f05070 */
[----:B------:R-:W-:-:S13]  /*0d00*/  ISETP.NE.AND.EX P0, PT, R9, RZ, PT, P0 ;  /* 0x000000ff0900720c */ /* 0x000fda0003f05300 */
[----:B------:R-:W-:Y:S05]  /*0d10*/  @!P0 BRA `(.L_x_7) ;  /* 0x0000000000088947 */ /* 0x000fea0003800000 */
[----:B------:R0:W5:Y:S01]  /*0d20*/  LD.E R15, desc[UR14][R8.64] ;  /* 0x0000000e080f7980 */ /* 0x000162000c101900 */
[----:B------:R-:W-:Y:S05]  /*0d30*/  BRA `(.L_x_8) ;  /* 0x0000000000207947 */ /* 0x000fea0003800000 */
.L_x_7:
[----:B------:R-:W-:Y:S02]  /*0d40*/  ULDC.64 UR4, c[0x0][0x688] ;  /* 0x0001a20000047ab9 */ /* 0x000fe40000000a00 */
[----:B------:R-:W-:-:S04]  /*0d50*/  ISETP.NE.U32.AND P0, PT, RZ, UR4, PT ;  /* 0x00000004ff007c0c */ /* 0x000fc8000bf05070 */
[----:B------:R-:W-:-:S13]  /*0d60*/  ISETP.NE.AND.EX P0, PT, RZ, UR5, PT, P0 ;  /* 0x00000005ff007c0c */ /* 0x000fda000bf05300 */
[----:B------:R-:W-:Y:S05]  /*0d70*/  @!P0 BRA `(.L_x_9) ;  /* 0x00000000000c8947 */ /* 0x000fea0003800000 */
[----:B------:R-:W0:Y:S02]  /*0d80*/  LDC.64 R8, c[0x0][0x688] ;  /* 0x0001a200ff087b82 */ /* 0x000e240000000a00 */
[----:B0-----:R1:W5:Y:S01]  /*0d90*/  LDG.E R15, desc[UR14][R8.64] ;  /* 0x0000000e080f7981 */ /* 0x001362000c1e1900 */
[----:B------:R-:W-:Y:S05]  /*0da0*/  BRA `(.L_x_8) ;  /* 0x0000000000047947 */ /* 0x000fea0003800000 */
.L_x_9:
[----:B------:R-:W2:Y:S02]  /*0db0*/  LDC R15, c[0x0][0x680] ;  /* 0x0001a000ff0f7b82 */ /* 0x000ea40000000800 */
.L_x_8:
[----:B------:R-:W-:Y:S02]  /*0dc0*/  ULDC.64 UR4, c[0x0][0x6a0] ;  /* 0x0001a80000047ab9 */ /* 0x000fe40000000a00 */
[----:B------:R-:W-:-:S04]  /*0dd0*/  ISETP.NE.U32.AND P0, PT, RZ, UR4, PT ;  /* 0x00000004ff007c0c */ /* 0x000fc8000bf05070 */
[----:B------:R-:W-:-:S13]  /*0de0*/  ISETP.NE.AND.EX P0, PT, RZ, UR5, PT, P0 ;  /* 0x00000005ff007c0c */ /* 0x000fda000bf05300 */
[----:B------:R-:W-:Y:S05]  /*0df0*/  @!P0 BRA `(.L_x_10) ;  /* 0x00000000001c8947 */ /* 0x000fea0003800000 */
[----:B01----:R-:W0:Y:S02]  /*0e00*/  LDC.64 R8, c[0x0][0x6a0] ;  /* 0x0001a800ff087b82 */ /* 0x003e240000000a00 */
[----:B0-----:R-:W3:Y:S02]  /*0e10*/  LDG.E.64 R8, desc[UR14][R8.64] ;  /* 0x0000000e08087981 */ /* 0x001ee4000c1e1b00 */
[----:B---3--:R-:W-:-:S04]  /*0e20*/  ISETP.NE.U32.AND P0, PT, R8, RZ, PT ;  /* 0x000000ff0800720c */ /* 0x008fc80003f05070 */
[----:B------:R-:W-:-:S13]  /*0e30*/  ISETP.NE.AND.EX P0, PT, R9, RZ, PT, P0 ;  /* 0x000000ff0900720c */ /* 0x000fda0003f05300 */
[----:B------:R-:W-:Y:S05]  /*0e40*/  @!P0 BRA `(.L_x_10) ;  /* 0x0000000000088947 */ /* 0x000fea0003800000 */
[----:B------:R0:W5:Y:S01]  /*0e50*/  LD.E R14, desc[UR14][R8.64] ;  /* 0x0000000e080e7980 */ /* 0x000162000c101900 */
[----:B------:R-:W-:Y:S05]  /*0e60*/  BRA `(.L_x_11) ;  /* 0x0000000000207947 */ /* 0x000fea0003800000 */
.L_x_10:
[----:B------:R-:W-:Y:S02]  /*0e70*/  ULDC.64 UR4, c[0x0][0x690] ;  /* 0x0001a40000047ab9 */ /* 0x000fe40000000a00 */
[----:B------:R-:W-:-:S04]  /*0e80*/  ISETP.NE.U32.AND P0, PT, RZ, UR4, PT ;  /* 0x00000004ff007c0c */ /* 0x000fc8000bf05070 */
[----:B------:R-:W-:-:S13]  /*0e90*/  ISETP.NE.AND.EX P0, PT, RZ, UR5, PT, P0 ;  /* 0x00000005ff007c0c */ /* 0x000fda000bf05300 */
[----:B------:R-:W-:Y:S05]  /*0ea0*/  @!P0 BRA `(.L_x_12) ;  /* 0x00000000000c8947 */ /* 0x000fea0003800000 */
[----:B01----:R-:W0:Y:S02]  /*0eb0*/  LDC.64 R8, c[0x0][0x690] ;  /* 0x0001a400ff087b82 */ /* 0x003e240000000a00 */
[----:B0-----:R1:W5:Y:S01]  /*0ec0*/  LDG.E R14, desc[UR14][R8.64] ;  /* 0x0000000e080e7981 */ /* 0x001362000c1e1900 */
[----:B------:R-:W-:Y:S05]  /*0ed0*/  BRA `(.L_x_11) ;  /* 0x0000000000047947 */ /* 0x000fea0003800000 */
.L_x_12:
[----:B------:R-:W3:Y:S02]  /*0ee0*/  LDC R14, c[0x0][0x684] ;  /* 0x0001a100ff0e7b82 */ /* 0x000ee40000000800 */
.L_x_11:
[----:B------:R-:W-:-:S13]  /*0ef0*/  LOP3.LUT P0, RZ, R12, 0xff, RZ, 0xc0, !PT ;  /* 0x000000ff0cff7812 */ /* 0x000fda000780c0ff */
[----:B------:R-:W-:Y:S05]  /*0f00*/  @!P0 EXIT ;  /* 0x000000000000894d */ /* 0x000fea0003800000 */
[----:B------:R-:W-:Y:S01]  /*0f10*/  ULDC UR4, c[0x0][0x28c] ;  /* 0x0000a30000047ab9 */ /* 0x000fe20000000800 */
[----:B------:R-:W-:Y:S01]  /*0f20*/  LOP3.LUT R13, R4, 0x1, RZ, 0xfc, !PT ;  /* 0x00000001040d7812 */ /* 0x000fe200078efcff */
[----:B------:R-:W-:-:S04]  /*0f30*/  UIADD3 UR4, UR4, 0x7f, URZ ;  /* 0x0000007f04047890 */ /* 0x000fc8000fffe03f */
[----:B------:R-:W-:-:S04]  /*0f40*/  USHF.R.S32.HI UR5, URZ, 0x1f, UR4 ;  /* 0x0000001f3f057899 */ /* 0x000fc80008011404 */
[----:B------:R-:W-:-:S03]  /*0f50*/  ULEA.HI UR5, UR5, UR4, URZ, 0x7 ;  /* 0x0000000405057291 */ /* 0x000fc6000f8f383f */
[----:B------:R-:W-:Y:S01]  /*0f60*/  UMOV UR4, URZ ;  /* 0x0000003f00047c82 */ /* 0x000fe20008000000 */
[----:B------:R-:W-:-:S03]  /*0f70*/  USHF.R.S32.HI UR6, URZ, 0x7, UR5 ;  /* 0x000000073f067899 */ /* 0x000fc60008011405 */
[----:B------:R-:W-:-:S09]  /*0f80*/  UMOV UR5, URZ ;  /* 0x0000003f00057c82 */ /* 0x000fd20008000000 */
.L_x_251:
[----:B01----:R-:W-:Y:S02]  /*0f90*/  LOP3.LUT R8, R0, 0x80, RZ, 0xc0, !PT ;  /* 0x0000008000087812 */ /* 0x003fe400078ec0ff */
[----:B------:R-:W-:Y:S02]  /*0fa0*/  CS2R R88, SRZ ;  /* 0x0000000000587805 */ /* 0x000fe4000001ff00 */
[----:B------:R-:W-:Y:S02]  /*0fb0*/  CS2R R90, SRZ ;  /* 0x00000000005a7805 */ /* 0x000fe4000001ff00 */
[----:B------:R-:W-:Y:S02]  /*0fc0*/  CS2R R92, SRZ ;  /* 0x00000000005c7805 */ /* 0x000fe4000001ff00 */
[----:B------:R-:W-:Y:S02]  /*0fd0*/  SHF.R.U32.HI R9, RZ, 0x7, R8 ;  /* 0x00000007ff097819 */ /* 0x000fe40000011608 */
[----:B------:R-:W-:-:S02]  /*0fe0*/  CS2R R94, SRZ ;  /* 0x00000000005e7805 */ /* 0x000fc4000001ff00 */
[----:B------:R-:W-:Y:S02]  /*0ff0*/  VIMNMX R8, RZ, UR6, PT ;  /* 0x00000006ff087c48 */ /* 0x000fe4000bfe0100 */
[----:B------:R-:W-:Y:S02]  /*1000*/  CS2R R96, SRZ ;  /* 0x0000000000607805 */ /* 0x000fe4000001ff00 */
[----:B------:R-:W-:Y:S02]  /*1010*/  CS2R R98, SRZ ;  /* 0x0000000000627805 */ /* 0x000fe4000001ff00 */
[----:B------:R-:W-:Y:S01]  /*1020*/  CS2R R100, SRZ ;  /* 0x0000000000647805 */ /* 0x000fe2000001ff00 */
[----:B------:R-:W0:Y:S01]  /*1030*/  SHFL.IDX PT, R9, R9, RZ, 0x1f ;  /* 0x00001fff09097589 */ /* 0x000e2200000e0000 */
[----:B------:R-:W-:Y:S02]  /*1040*/  IADD3 R8, -R8, UR6, RZ ;  /* 0x0000000608087c10 */ /* 0x000fe4000fffe1ff */
[----:B------:R-:W-:-:S02]  /*1050*/  CS2R R102, SRZ ;  /* 0x0000000000667805 */ /* 0x000fc4000001ff00 */
[----:B------:R-:W-:Y:S02]  /*1060*/  CS2R R104, SRZ ;  /* 0x0000000000687805 */ /* 0x000fe4000001ff00 */
[----:B------:R-:W-:Y:S02]  /*1070*/  CS2R R106, SRZ ;  /* 0x00000000006a7805 */ /* 0x000fe4000001ff00 */
[----:B------:R-:W-:Y:S02]  /*1080*/  ISETP.GE.AND P0, PT, R8, 0x1, PT ;  /* 0x000000010800780c */ /* 0x000fe40003f06270 */
[----:B------:R-:W-:Y:S02]  /*1090*/  CS2R R108, SRZ ;  /* 0x00000000006c7805 */ /* 0x000fe4000001ff00 */
[----:B------:R-:W-:Y:S02]  /*10a0*/  CS2R R110, SRZ ;  /* 0x00000000006e7805 */ /* 0x000fe4000001ff00 */
[----:B------:R-:W-:-:S02]  /*10b0*/  CS2R R112, SRZ ;  /* 0x0000000000707805 */ /* 0x000fc4000001ff00 */
[----:B------:R-:W-:Y:S02]  /*10c0*/  CS2R R114, SRZ ;  /* 0x0000000000727805 */ /* 0x000fe4000001ff00 */
[----:B------:R-:W-:Y:S02]  /*10d0*/  CS2R R116, SRZ ;  /* 0x0000000000747805 */ /* 0x000fe4000001ff00 */
[----:B------:R-:W-:Y:S02]  /*10e0*/  CS2R R118, SRZ ;  /* 0x0000000000767805 */ /* 0x000fe4000001ff00 */
[----:B------:R-:W-:Y:S02]  /*10f0*/  CS2R R120, SRZ ;  /* 0x0000000000787805 */ /* 0x000fe4000001ff00 */
[----:B------:R-:W-:Y:S02]  /*1100*/  CS2R R122, SRZ ;  /* 0x00000000007a7805 */ /* 0x000fe4000001ff00 */
[----:B------:R-:W-:-:S02]  /*1110*/  CS2R R124, SRZ ;  /* 0x00000000007c7805 */ /* 0x000fc4000001ff00 */
[----:B------:R-:W-:Y:S02]  /*1120*/  CS2R R126, SRZ ;  /* 0x00000000007e7805 */ /* 0x000fe4000001ff00 */
[----:B------:R-:W-:Y:S02]  /*1130*/  CS2R R128, SRZ ;  /* 0x0000000000807805 */ /* 0x000fe4000001ff00 */
[----:B------:R-:W-:Y:S02]  /*1140*/  CS2R R130, SRZ ;  /* 0x0000000000827805 */ /* 0x000fe4000001ff00 */
[----:B------:R-:W-:Y:S02]  /*1150*/  CS2R R132, SRZ ;  /* 0x0000000000847805 */ /* 0x000fe4000001ff00 */
[----:B----4-:R-:W-:Y:S02]  /*1160*/  CS2R R134, SRZ ;  /* 0x0000000000867805 */ /* 0x010fe4000001ff00 */
[----:B------:R-:W-:-:S02]  /*1170*/  CS2R R136, SRZ ;  /* 0x0000000000887805 */ /* 0x000fc4000001ff00 */
[----:B------:R-:W-:Y:S02]  /*1180*/  CS2R R138, SRZ ;  /* 0x00000000008a7805 */ /* 0x000fe4000001ff00 */
[----:B------:R-:W-:Y:S02]  /*1190*/  CS2R R140, SRZ ;  /* 0x00000000008c7805 */ /* 0x000fe4000001ff00 */
[----:B------:R-:W-:Y:S02]  /*11a0*/  CS2R R142, SRZ ;  /* 0x00000000008e7805 */ /* 0x000fe4000001ff00 */
[----:B0-----:R-:W-:Y:S02]  /*11b0*/  R2UR UR7, R9 ;  /* 0x00000000090772ca */ /* 0x001fe400000e0000 */
        /* <DEDUP_REMOVED lines=35> */
[----:B------:R-:W-:Y:S01]  /*13f0*/  CS2R R86, SRZ ;  /* 0x0000000000567805 */ /* 0x000fe2000001ff00 */
[----:B------:R-:W-:Y:S06]  /*1400*/  @!P0 BRA `(.L_x_13) ;  /* 0x0000000400648947 */ /* 0x000fec0003800000 */
[----:B------:R-:W0:Y:S01]  /*1410*/  S2UR UR10, SR_CgaCtaId ;  /* 0x00000000000a79c3 */ /* 0x000e220000008800 */
[----:B------:R-:W-:Y:S01]  /*1420*/  ULEA.HI UR8, UR7, UR7, URZ, 0x1 ;  /* 0x0000000707087291 */ /* 0x000fe2000f8f083f */
[----:B------:R-:W-:Y:S01]  /*1430*/  IMAD.U32 R17, RZ, RZ, UR4 ;  /* 0x00000004ff117e24 */ /* 0x000fe2000f8e00ff */
[----:B------:R-:W-:Y:S01]  /*1440*/  UMOV UR9, 0x400 ;  /* 0x0000040000097882 */ /* 0x000fe20000000000 */
[----:B------:R-:W-:Y:S02]  /*1450*/  UPLOP3.LUT UP0, UPT, UPT, UPT, UPT, 0x40, 0x0 ;  /* 0x000000000000789c */ /* 0x000fe40003f0e870 */
[----:B------:R-:W-:Y:S01]  /*1460*/  ULOP3.LUT UR8, UR8, 0xffffe, URZ, 0xc0, !UPT ;  /* 0x000ffffe08087892 */ /* 0x000fe2000f8ec03f */
[----:B------:R-:W-:Y:S01]  /*1470*/  UMOV UR12, UR5 ;  /* 0x00000005000c7c82 */ /* 0x000fe20008000000 */
[----:B------:R-:W-:Y:S02]  /*1480*/  UMOV UR13, UR5 ;  /* 0x00000005000d7c82 */ /* 0x000fe40008000000 */
[----:B------:R-:W-:-:S02]  /*1490*/  UIADD3 UR8, UR7, -UR8, URZ ;  /* 0x8000000807087290 */ /* 0x000fc4000fffe03f */
[----:B0-----:R-:W-:-:S04]  /*14a0*/  ULEA UR9, UR10, UR9, 0x18 ;  /* 0x000000090a097291 */ /* 0x001fc8000f8ec03f */
[----:B------:R-:W-:-:S04]  /*14b0*/  ULEA UR8, UR8, UR9, 0xc ;  /* 0x0000000908087291 */ /* 0x000fc8000f8e603f */
[----:B------:R-:W-:-:S04]  /*14c0*/  UIADD3 UR8, UR8, 0x180, URZ ;  /* 0x0000018008087890 */ /* 0x000fc8000fffe03f */
[----:B------:R-:W-:-:S04]  /*14d0*/  USHF.R.U32.HI UR8, URZ, 0x4, UR8 ;  /* 0x000000043f087899 */ /* 0x000fc80008011608 */
[----:B------:R-:W-:-:S12]  /*14e0*/  ULOP3.LUT UR7, UR8, 0x3fff, URZ, 0xc0, !UPT ;  /* 0x00003fff08077892 */ /* 0x000fd8000f8ec03f */
.L_x_20:
[----:B------:R-:W-:-:S13]  /*14f0*/  ISETP.NE.AND P1, PT, R13, 0x3, PT ;  /* 0x000000030d00780c */ /* 0x000fda0003f25270 */
[----:B01----:R-:W-:Y:S05]  /*1500*/  @!P1 BRA `(.L_x_14) ;  /* 0x0000000000049947 */ /* 0x003fea0003800000 */
[----:B------:R-:W-:Y:S01]  /*1510*/  BPT.TRAP 0x1 ;  /* 0x000000040000795c */ /* 0x000fe20000300000 */
.L_x_14:
[----:B------:R-:W0:Y:S01]  /*1520*/  S2UR UR9, SR_CgaCtaId ;  /* 0x00000000000979c3 */ /* 0x000e220000008800 */
[----:B------:R-:W-:Y:S01]  /*1530*/  UMOV UR8, 0x400 ;  /* 0x0000040000087882 */ /* 0x000fe20000000000 */
[----:B------:R-:W-:Y:S01]  /*1540*/  SHF.L.U32 R11, R17, 0x1f, RZ ;  /* 0x0000001f110b7819 */ /* 0x000fe200000006ff */
[----:B0-----:R-:W-:-:S04]  /*1550*/  ULEA UR18, UR9, UR8, 0x18 ;  /* 0x0000000809127291 */ /* 0x001fc8000f8ec03f */
[----:B------:R-:W-:-:S09]  /*1560*/  ULEA UR8, UR12, UR18, 0x3 ;  /* 0x000000120c087291 */ /* 0x000fd2000f8e183f */
[----:B------:R0:W1:Y:S01]  /*1570*/  SYNCS.PHASECHK.TRANS64.TRYWAIT P0, [UR8], R11 ;  /* 0x0000000bff0075a7 */ /* 0x0000620008000148 */
[----:B------:R-:W-:Y:S05]  /*1580*/  @!P1 BRA `(.L_x_15) ;  /* 0x0000000000049947 */ /* 0x000fea0003800000 */
[----:B------:R-:W-:Y:S01]  /*1590*/  BPT.TRAP 0x1 ;  /* 0x000000040000795c */ /* 0x000fe20000300000 */
.L_x_15:
[C---:B------:R-:W-:Y:S02]  /*15a0*/  IMAD.SHL.U32 R9, R0.reuse, 0x40, RZ ;  /* 0x0000004000097824 */ /* 0x040fe400078e00ff */
[C---:B------:R-:W-:Y:S02]  /*15b0*/  IMAD.SHL.U32 R12, R0.reuse, 0x400, RZ ;  /* 0x00000400000c7824 */ /* 0x040fe400078e00ff */
[----:B------:R-:W-:Y:S01]  /*15c0*/  IMAD.SHL.U32 R16, R0, 0x20, RZ ;  /* 0x0000002000107824 */ /* 0x000fe200078e00ff */
[----:B------:R-:W-:-:S04]  /*15d0*/  LOP3.LUT R9, R9, 0x3800, RZ, 0xc0, !PT ;  /* 0x0000380009097812 */ /* 0x000fc800078ec0ff */
[----:B------:R-:W-:Y:S01]  /*15e0*/  LOP3.LUT R9, R9, 0x400, R12, 0xf8, !PT ;  /* 0x0000040009097812 */ /* 0x000fe200078ef80c */
[----:B------:R-:W-:-:S03]  /*15f0*/  IMAD.SHL.U32 R12, R0, 0x10, RZ ;  /* 0x00000010000c7824 */ /* 0x000fc600078e00ff */
[----:B------:R-:W-:-:S04]  /*1600*/  LOP3.LUT R9, R9, 0x380, R16, 0xf8, !PT ;  /* 0x0000038009097812 */ /* 0x000fc800078ef810 */
[----:B------:R-:W-:Y:S01]  /*1610*/  LOP3.LUT R9, R9, 0x20, R12, 0xf8, !PT ;  /* 0x0000002009097812 */ /* 0x000fe200078ef80c */
[----:B------:R-:W-:-:S03]  /*1620*/  IMAD.U32 R12, RZ, RZ, UR12 ;  /* 0x0000000cff0c7e24 */ /* 0x000fc6000f8e00ff */
[----:B------:R-:W-:-:S05]  /*1630*/  SHF.R.U32.HI R9, RZ, 0x3, R9 ;  /* 0x00000003ff097819 */ /* 0x000fca0000011609 */
[----:B------:R-:W-:Y:S01]  /*1640*/  IMAD R9, R12, 0x1000, R9 ;  /* 0x000010000c097824 */ /* 0x000fe200078e0209 */
[----:B-1----:R-:W-:Y:S06]  /*1650*/  @P0 BRA `(.L_x_16) ;  /* 0x0000000000080947 */ /* 0x002fec0003800000 */
[----:B------:R-:W1:Y:S02]  /*1660*/  SYNCS.PHASECHK.TRANS64.TRYWAIT P0, [UR8], R11 ;  /* 0x0000000bff0075a7 */ /* 0x000e640008000148 */
[----:B-1----:R-:W-:Y:S05]  /*1670*/  @!P0 BRA `(.L_x_17) ;  /* 0x000000a400408947 */ /* 0x002fea0003800000 */
.L_x_16:
[----:B------:R-:W-:Y:S01]  /*1680*/  LDS R152, [R9+UR18+0x30180] ;  /* 0x0301801209987984 */ /* 0x000fe20008000800 */
[----:B------:R-:W-:Y:S02]  /*1690*/  UIADD3 UR8, UR18, 0x18180, URZ ;  /* 0x0001818012087890 */ /* 0x000fe4000fffe03f */
[----:B------:R-:W-:Y:S01]  /*16a0*/  ULOP3.LUT UR16, UR7, 0x10000, URZ, 0xfc, !UPT ;  /* 0x0001000007107892 */ /* 0x000fe2000f8efc3f */
[----:B------:R-:W-:Y:S01]  /*16b0*/  LDS R153, [R9+UR18+0x30980] ;  /* 0x0309801209997984 */ /* 0x000fe20008000800 */
[----:B------:R-:W-:Y:S02]  /*16c0*/  USHF.R.U32.HI UR8, URZ, 0x4, UR8 ;  /* 0x000000043f087899 */ /* 0x000fe40008011608 */
[----:B------:R-:W-:Y:S01]  /*16d0*/  ULEA UR16, UR12, UR16, 0xa ;  /* 0x000000100c107291 */ /* 0x000fe2000f8e503f */
[----:B------:R-:W-:Y:S01]  /*16e0*/  LDS R154, [R9+UR18+0x30188] ;  /* 0x03018812099a7984 */ /* 0x000fe20008000800 */
[----:B------:R-:W-:Y:S01]  /*16f0*/  ULOP3.LUT UR8, UR8, 0x3fff, URZ, 0xc0, !UPT ;  /* 0x00003fff08087892 */ /* 0x000fe2000f8ec03f */
[----:B------:R-:W-:-:S02]  /*1700*/  UMOV UR9, 0x80000020 ;  /* 0x8000002000097882 */ /* 0x000fc40000000000 */
[----:B------:R-:W4:Y:S01]  /*1710*/  LDS R155, [R9+UR18+0x30988] ;  /* 0x03098812099b7984 */ /* 0x000f220008000800 */
[----:B------:R-:W-:Y:S01]  /*1720*/  ULOP3.LUT UR8, UR8, 0x10000, URZ, 0xfc, !UPT ;  /* 0x0001000008087892 */ /* 0x000fe2000f8efc3f */
[----:B------:R-:W-:-:S03]  /*1730*/  UMOV UR11, 0x40000040 ;  /* 0x40000040000b7882 */ /* 0x000fc60000000000 */
[----:B------:R-:W-:-:S03]  /*1740*/  ULEA UR17, UR12, UR8, 0xa ;  /* 0x000000080c117291 */ /* 0x000fc6000f8e503f */
[----:B------:R-:W-:-:S04]  /*1750*/  UMOV UR8, UR16 ;  /* 0x0000001000087c82 */ /* 0x000fc80008000000 */
[----:B------:R-:W-:Y:S01]  /*1760*/  UMOV UR10, UR17 ;  /* 0x00000011000a7c82 */ /* 0x000fe20008000000 */
[----:B----4-:R-:W-:-:S06]  /*1770*/  WARPGROUP.ARRIVE ;  /* 0x00000000000079c5 */ /* 0x010fcc0000000000 */
[----:B------:R-:W-:Y:S01]  /*1780*/  IGMMA.SP.64x128x64.S8.S8 R88, gdesc[UR8], R88, UP0, R152 ;  /* 0x03809800085879f1 */ /* 0x000fe2000bf41258 */
[----:B------:R-:W-:Y:S01]  /*1790*/  UIADD3 UR8, UR16, 0x200, URZ ;  /* 0x0000020010087890 */ /* 0x000fe2000fffe03f */
[----:B------:R-:W-:-:S08]  /*17a0*/  UMOV UR9, 0x80000020 ;  /* 0x8000002000097882 */ /* 0x000fd00000000000 */
[----:B------:R-:W-:Y:S01]  /*17b0*/  IGMMA.SP.64x128x64.S8.S8 R24, gdesc[UR8], R24, UP0, R153 ;  /* 0x03809900081879f1 */ /* 0x000fe2000bf41218 */
[----:B------:R-:W-:Y:S02]  /*17c0*/  UIADD3 UR8, UR16, 0x2, URZ ;  /* 0x0000000210087890 */ /* 0x000fe4000fffe03f */
[----:B------:R-:W-:Y:S01]  /*17d0*/  UIADD3 UR10, UR17, 0x4, URZ ;  /* 0x00000004110a7890 */ /* 0x000fe2000fffe03f */
[----:B------:R-:W-:Y:S01]  /*17e0*/  UMOV UR9, 0x80000020 ;  /* 0x8000002000097882 */ /* 0x000fe20000000000 */
[----:B------:R-:W-:-:S07]  /*17f0*/  UMOV UR11, 0x40000040 ;  /* 0x40000040000b7882 */ /* 0x000fce0000000000 */
[----:B------:R-:W-:Y:S01]  /*1800*/  IGMMA.SP.64x128x64.S8.S8 R88, gdesc[UR8], R88, R154 ;  /* 0x03809a00085879f1 */ /* 0x000fe20008741258 */
[----:B------:R-:W-:Y:S01]  /*1810*/  UIADD3 UR8, UR16, 0x202, URZ ;  /* 0x0000020210087890 */ /* 0x000fe2000fffe03f */
[----:B------:R-:W-:-:S08]  /*1820*/  UMOV UR9, 0x80000020 ;  /* 0x8000002000097882 */ /* 0x000fd00000000000 */
[----:B------:R-:W-:Y:S03]  /*1830*/  IGMMA.SP.64x128x64.S8.S8 R24, gdesc[UR8], R24, R155, gsb0 ;  /* 0x03809b00081879f1 */ /* 0x000fe60008041218 */
[----:B------:R-:W-:Y:S02]  /*1840*/  WARPGROUP.DEPBAR.LE gsb0, 0x0 ;  /* 0x00008000000079c5 */ /* 0x000fe40000010000 */
[----:B------:R-:W-:Y:S05]  /*1850*/  @!P1 BRA `(.L_x_18) ;  /* 0x0000000000049947 */ /* 0x000fea0003800000 */
[----:B------:R-:W-:Y:S01]  /*1860*/  BPT.TRAP 0x1 ;  /* 0x000000040000795c */ /* 0x000fe20000300000 */
.L_x_18:
[----:B------:R-:W-:Y:S01]  /*1870*/  ULEA UR8, UR13, UR18, 0x3 ;  /* 0x000000120d087291 */ /* 0x000fe2000f8e183f */
[----:B------:R-:W-:-:S03]  /*1880*/  ISETP.GT.U32.AND P0, PT, R4, 0x1, PT ;  /* 0x000000010400780c */ /* 0x000fc60003f04070 */
[----:B------:R-:W-:-:S04]  /*1890*/  UIADD3 UR8, UR8, 0x30, URZ ;  /* 0x0000003008087890 */ /* 0x000fc8000fffe03f */
[----:B------:R-:W-:-:S09]  /*18a0*/  UPRMT UR8, URZ, 0x654, UR8 ;  /* 0x000006543f087896 */ /* 0x000fd20008000008 */
[----:B------:R-:W-:Y:S01]  /*18b0*/  SYNCS.ARRIVE.TRANS64.RED.A1T0 RZ, [UR8], RZ ;  /* 0x000000ffffff79a7 */ /* 0x000fe20008100408 */
[----:B------:R-:W-:Y:S05]  /*18c0*/  @P0 BRA `(.L_x_19) ;  /* 0x0000000000040947 */ /* 0x000fea0003800000 */
[----:B------:R-:W-:Y:S01]  /*18d0*/  BPT.TRAP 0x1 ;  /* 0x000000040000795c */ /* 0x000fe20000300000 */
.L_x_19:
[----:B------:R-:W-:Y:S01]  /*18e0*/  UIADD3 UR12, UR12, 0x1, URZ ;  /* 0x000000010c0c7890 */ /* 0x000fe2000fffe03f */
[C---:B------:R-:W-:Y:S01]  /*18f0*/  ISETP.GT.AND P0, PT, R8.reuse, 0x1, PT ;  /* 0x000000010800780c */ /* 0x040fe20003f04270 */
[----:B------:R-:W-:Y:S01]  /*1900*/  UIADD3 UR13, UR13, 0x1, URZ ;  /* 0x000000010d0d7890 */ /* 0x000fe2000fffe03f */
[----:B------:R-:W-:Y:S01]  /*1910*/  VIADD R8, R8, 0xffffffff ;  /* 0xffffffff08087836 */ /* 0x000fe20000000000 */
[----:B------:R-:W-:Y:S02]  /*1920*/  UISETP.NE.AND UP0, UPT, UR12, 0x6, UPT ;  /* 0x000000060c00788c */ /* 0x000fe4000bf05270 */
[----:B------:R-:W-:Y:S02]  /*1930*/  UISETP.NE.AND UP1, UPT, UR13, 0x6, UPT ;  /* 0x000000060d00788c */ /* 0x000fe4000bf25270 */
[----:B------:R-:W-:Y:S02]  /*1940*/  USEL UR8, URZ, 0x1, UP0 ;  /* 0x000000013f087887 */ /* 0x000fe40008000000 */
[----:B------:R-:W-:-:S02]  /*1950*/  USEL UR12, UR12, URZ, UP0 ;  /* 0x0000003f0c0c7287 */ /* 0x000fc40008000000 */
[----:B------:R-:W-:Y:S02]  /*1960*/  USEL UR13, UR13, URZ, UP1 ;  /* 0x0000003f0d0d7287 */ /* 0x000fe40008800000 */
[----:B------:R-:W-:Y:S01]  /*1970*/  UPLOP3.LUT UP0, UPT, UPT, UPT, UPT, 0x80, 0x0 ;  /* 0x000000000000789c */ /* 0x000fe20003f0f070 */
[----:B------:R-:W-:Y:S01]  /*1980*/  LOP3.LUT R17, R17, UR8, RZ, 0x3c, !PT ;  /* 0x0000000811117c12 */ /* 0x000fe2000f8e3cff */
[----:B------:R-:W-:Y:S09]  /*1990*/  @P0 BRA `(.L_x_20) ;  /* 0xfffffff800d40947 */ /* 0x000ff2000383ffff */
.L_x_13:
[----:B------:R-:W-:Y:S01]  /*19a0*/  LOP3.LUT R8, R0, 0x60, RZ, 0xc0, !PT ;  /* 0x0000006000087812 */ /* 0x000fe200078ec0ff */
[----:B------:R-:W-:Y:S01]  /*19b0*/  UIADD3 UR5, UR6, UR5, URZ ;  /* 0x0000000506057290 */ /* 0x000fe2000fffe03f */
[----:B------:R-:W-:Y:S01]  /*19c0*/  SHF.R.U32.HI R9, RZ, 0x2, R0 ;  /* 0x00000002ff097819 */ /* 0x000fe20000011600 */
[----:B------:R-:W-:Y:S01]  /*19d0*/  ULDC UR12, c[0x0][0x284] ;  /* 0x0000a100000c7ab9 */ /* 0x000fe20000000800 */
[----:B------:R-:W-:Y:S01]  /*19e0*/  SHF.R.U32.HI R8, RZ, 0x5, R8 ;  /* 0x00000005ff087819 */ /* 0x000fe20000011608 */
[----:B------:R-:W-:Y:S01]  /*19f0*/  UISETP.GT.U32.AND UP0, UPT, UR5, 0x5, UPT ;  /* 0x000000050500788c */ /* 0x000fe2000bf04070 */
[----:B------:R-:W-:Y:S01]  /*1a00*/  LOP3.LUT R9, R9, 0x7, RZ, 0xc0, !PT ;  /* 0x0000000709097812 */ /* 0x000fe200078ec0ff */
[----:B------:R-:W-:Y:S01]  /*1a10*/  UISETP.GE.U32.AND UP1, UPT, UR6, 0x6, UPT ;  /* 0x000000060600788c */ /* 0x000fe2000bf26070 */
[----:B-1----:R-:W-:Y:S01]  /*1a20*/  SHF.R.U32.HI R12, RZ, 0x1, R0 ;  /* 0x00000001ff0c7819 */ /* 0x002fe20000011600 */
[----:B------:R-:W-:Y:S01]  /*1a30*/  IMAD.SHL.U32 R16, R8, 0x10, RZ ;  /* 0x0000001008107824 */ /* 0x000fe200078e00ff */
[----:B------:R-:W-:Y:S01]  /*1a40*/  UISETP.LT.U32.AND UP0, UPT, UR6, 0x6, UP0 ;  /* 0x000000060600788c */ /* 0x000fe20008701070 */
[----:B------:R-:W-:Y:S01]  /*1a50*/  SHF.R.S32.HI R20, RZ, 0x1f, R5 ;  /* 0x0000001fff147819 */ /* 0x000fe20000011405 */
[----:B------:R-:W-:Y:S01]  /*1a60*/  ULDC.64 UR10, c[0x0][0x6d0] ;  /* 0x0001b400000a7ab9 */ /* 0x000fe20000000a00 */
[----:B------:R-:W-:Y:S01]  /*1a70*/  UIMAD.WIDE.U32 UR8, UR5, -0x55555555, URZ ;  /* 0xaaaaaaab050878a5 */ /* 0x000fe2000f8e003f */
[--C-:B0-----:R-:W-:Y:S01]  /*1a80*/  LOP3.LUT R11, R16, 0xfffffff0, R9.reuse, 0xe2, !PT ;  /* 0xfffffff0100b7812 */ /* 0x101fe200078ee209 */
[----:B------:R-:W-:Y:S01]  /*1a90*/  IMAD R9, R8, -0x10, -R9 ;  /* 0xfffffff008097824 */ /* 0x000fe200078e0a09 */
[----:B------:R-:W0:Y:S01]  /*1aa0*/  LDC R16, c[0x0][0x288] ;  /* 0x0000a200ff107b82 */ /* 0x000e220000000800 */
[----:B------:R-:W-:Y:S01]  /*1ab0*/  LOP3.LUT R8, R6, 0x1, RZ, 0xc0, !PT ;  /* 0x0000000106087812 */ /* 0x000fe200078ec0ff */
[----:B------:R-:W-:Y:S01]  /*1ac0*/  USEL UR7, URZ, 0x1, !UP0 ;  /* 0x000000013f077887 */ /* 0x000fe2000c000000 */
[----:B------:R-:W-:Y:S01]  /*1ad0*/  LOP3.LUT R11, R11, 0x40, R12, 0xf8, !PT ;  /* 0x000000400b0b7812 */ /* 0x000fe200078ef80c */
[----:B------:R-:W-:Y:S01]  /*1ae0*/  IMAD.SHL.U32 R12, R10, 0x100, RZ ;  /* 0x000001000a0c7824 */ /* 0x000fe200078e00ff */
[----:B------:R-:W-:Y:S01]  /*1af0*/  LOP3.LUT R10, R0, 0x3, RZ, 0xc0, !PT ;  /* 0x00000003000a7812 */ /* 0x000fe200078ec0ff */
[----:B------:R-:W-:Y:S01]  /*1b00*/  IMAD R19, R8, -0x40, R9 ;  /* 0xffffffc008137824 */ /* 0x000fe200078e0209 */
[----:B------:R-:W-:Y:S01]  /*1b10*/  USHF.R.U32.HI UR8, URZ, 0x2, UR9 ;  /* 0x000000023f087899 */ /* 0x000fe20008011609 */
[----:B------:R-:W-:Y:S01]  /*1b20*/  IMAD R8, R20, UR10, RZ ;  /* 0x0000000a14087c24 */ /* 0x000fe2000f8e02ff */
[----:B------:R-:W-:Y:S01]  /*1b30*/  LOP3.LUT R154, R11, R12, RZ, 0xfc, !PT ;  /* 0x0000000c0b9a7212 */ /* 0x000fe200078efcff */
[----:B------:R-:W-:Y:S01]  /*1b40*/  IMAD.SHL.U32 R11, R7, 0x80, RZ ;  /* 0x00000080070b7824 */ /* 0x000fe200078e00ff */
[----:B------:R-:W-:Y:S01]  /*1b50*/  ULOP3.LUT UR4, UR4, UR7, URZ, 0x3c, !UPT ;  /* 0x0000000704047292 */ /* 0x000fe2000f8e3c3f */
[----:B------:R-:W-:Y:S01]  /*1b60*/  IMAD R17, R5, UR11, R8 ;  /* 0x0000000b05117c24 */ /* 0x000fe2000f8e0208 */
[----:B------:R-:W-:Y:S01]  /*1b70*/  SHF.R.S32.HI R155, RZ, 0x1f, R154 ;  /* 0x0000001fff9b7819 */ /* 0x000fe2000001149a */
[----:B------:R-:W-:Y:S01]  /*1b80*/  UIMAD UR5, UR8, -0x6, UR5 ;  /* 0xfffffffa080578a4 */ /* 0x000fe2000f8e0205 */
[----:B------:R-:W-:-:S02]  /*1b90*/  WARPGROUP.DEPBAR.LE gsb0, 0x0 ;  /* 0x00008000000079c5 */ /* 0x000fc40000010000 */
[----:B------:R-:W-:Y:S01]  /*1ba0*/  @UP1 ULOP3.LUT UR4, UR4, 0x1, UR8, 0x78, !UPT ;  /* 0x0000000104041892 */ /* 0x000fe2000f8e7808 */
[----:B------:R-:W-:-:S04]  /*1bb0*/  IMAD.WIDE.U32 R8, R5, UR10, R154 ;  /* 0x0000000a05087c25 */ /* 0x000fc8000f8e009a */
[----:B------:R-:W-:Y:S01]  /*1bc0*/  IMAD.IADD R17, R9, 0x1, R17 ;  /* 0x0000000109117824 */ /* 0x000fe200078e0211 */
[----:B0-----:R-:W-:Y:S01]  /*1bd0*/  ISETP.GE.AND P0, PT, R11, R16, PT ;  /* 0x000000100b00720c */ /* 0x001fe20003f06270 */
[----:B------:R-:W-:Y:S02]  /*1be0*/  IMAD R10, R10, -0x2, R16 ;  /* 0xfffffffe0a0a7824 */ /* 0x000fe400078e0210 */
[----:B------:R-:W-:Y:S01]  /*1bf0*/  IMAD.MOV.U32 R16, RZ, RZ, R8 ;  /* 0x000000ffff107224 */ /* 0x000fe200078e0008 */
[----:B------:R-:W-:Y:S01]  /*1c00*/  ISETP.GE.OR P0, PT, R12, UR12, P0 ;  /* 0x0000000c0c007c0c */ /* 0x000fe20008706670 */
[----:B------:R-:W-:Y:S01]  /*1c10*/  IMAD.IADD R11, R10, 0x1, -R11 ;  /* 0x000000010a0b7824 */ /* 0x000fe200078e0a0b */
[----:B------:R-:W-:Y:S01]  /*1c20*/  IADD3 R12, -R12, UR12, R19 ;  /* 0x0000000c0c0c7c10 */ /* 0x000fe2000fffe113 */
[----:B------:R-:W-:-:S10]  /*1c30*/  IMAD.MOV.U32 R10, RZ, RZ, -0x1 ;  /* 0xffffffffff0a7424 */ /* 0x000fd400078e00ff */
[----:B------:R-:W-:Y:S05]  /*1c40*/  @P0 BRA `(.L_x_21) ;  /* 0x0000008000240947 */ /* 0x000fea0003800000 */
[----:B------:R-:W0:Y:S01]  /*1c50*/  LDC.64 R152, c[0x0][0x6c8] ;  /* 0x0001b200ff987b82 */ /* 0x000e220000000a00 */
[----:B---3-5:R-:W-:Y:S01]  /*1c60*/  ISETP.NE.AND P1, PT, R14, RZ, PT ;  /* 0x000000ff0e00720c */ /* 0x028fe20003f25270 */
[----:B------:R-:W-:Y:S01]  /*1c70*/  IMAD.WIDE R18, R7, 0x80, RZ ;  /* 0x0000008007127825 */ /* 0x000fe200078e02ff */
[----:B------:R-:W-:Y:S01]  /*1c80*/  ISETP.GT.AND P2, PT, R12, RZ, PT ;  /* 0x000000ff0c00720c */ /* 0x000fe20003f44270 */
[----:B------:R-:W-:Y:S02]  /*1c90*/  BSSY B0, `(.L_x_21) ;  /* 0x0000804000007945 */ /* 0x000fe40003800000 */
[----:B------:R-:W-:Y:S01]  /*1ca0*/  IMAD.SHL.U32 R9, R0, 0x2, RZ ;  /* 0x0000000200097824 */ /* 0x000fe200078e00ff */
[----:B------:R-:W-:-:S04]  /*1cb0*/  ISETP.GT.AND P0, PT, R11, RZ, P2 ;  /* 0x000000ff0b00720c */ /* 0x000fc80001704270 */
[----:B------:R-:W-:Y:S01]  /*1cc0*/  LOP3.LUT R9, R18, 0x6, R9, 0xf8, !PT ;  /* 0x0000000612097812 */ /* 0x000fe200078ef809 */
[----:B0-----:R-:W-:-:S04]  /*1cd0*/  IMAD R8, R19, R152, RZ ;  /* 0x0000009813087224 */ /* 0x001fc800078e02ff */
[----:B------:R-:W-:-:S04]  /*1ce0*/  IMAD.WIDE.U32 R160, R9, R152, R16 ;  /* 0x0000009809a07225 */ /* 0x000fc800078e0010 */
[----:B------:R-:W-:-:S04]  /*1cf0*/  IMAD R7, R9, R153, R8 ;  /* 0x0000009909077224 */ /* 0x000fc800078e0208 */
[----:B------:R-:W-:Y:S01]  /*1d00*/  IMAD.IADD R163, R161, 0x1, R7 ;  /* 0x00000001a1a37824 */ /* 0x000fe200078e0207 */
[----:B------:R-:W-:Y:S06]  /*1d10*/  @!P1 BRA `(.L_x_22) ;  /* 0x0000006000d49947 */ /* 0x000fec0003800000 */
[----:B------:R-:W0:Y:S01]  /*1d20*/  LDC.64 R22, c[0x0][0x6b0] ;  /* 0x0001ac00ff167b82 */ /* 0x000e220000000a00 */
[----:B------:R-:W-:Y:S01]  /*1d30*/  ULDC.64 UR8, c[0x0][0x6b8] ;  /* 0x0001ae0000087ab9 */ /* 0x000fe20000000a00 */
[----:B------:R-:W-:Y:S01]  /*1d40*/  ULDC.64 UR10, c[0x0][0x6a8] ;  /* 0x0001aa00000a7ab9 */ /* 0x000fe20000000a00 */
[----:B------:R-:W-:Y:S01]  /*1d50*/  IMAD R8, R20, UR8, RZ ;  /* 0x0000000814087c24 */ /* 0x000fe2000f8e02ff */
[----:B------:R-:W-:Y:S01]  /*1d60*/  ULDC.64 UR12, c[0x0][0x6c0] ;  /* 0x0001b000000c7ab9 */ /* 0x000fe20000000a00 */
[----:B------:R-:W-:-:S03]  /*1d70*/  IMAD.WIDE.U32 R20, R5, UR8, R154 ;  /* 0x0000000805147c25 */ /* 0x000fc6000f8e009a */
[----:B------:R-:W1:Y:S01]  /*1d80*/  LDC.64 R158, c[0x0][0x6b0] ;  /* 0x0001ac00ff9e7b82 */ /* 0x000e620000000a00 */
[----:B------:R-:W-:Y:S02]  /*1d90*/  IMAD R8, R5, UR9, R8 ;  /* 0x0000000905087c24 */ /* 0x000fe4000f8e0208 */
[----:B0-----:R-:W-:Y:S02]  /*1da0*/  IMAD R18, R19, R22, RZ ;  /* 0x0000001613127224 */ /* 0x001fe400078e02ff */
[----:B------:R-:W-:Y:S02]  /*1db0*/  IMAD.IADD R19, R21, 0x1, R8 ;  /* 0x0000000115137824 */ /* 0x000fe400078e0208 */
[----:B------:R-:W-:Y:S02]  /*1dc0*/  IMAD R7, R9, R23, R18 ;  /* 0x0000001709077224 */ /* 0x000fe400078e0212 */
[----:B------:R-:W-:-:S04]  /*1dd0*/  IMAD.MOV.U32 R18, RZ, RZ, R20 ;  /* 0x000000ffff127224 */ /* 0x000fc800078e0014 */
[----:B------:R-:W-:-:S04]  /*1de0*/  IMAD.WIDE.U32 R16, R9, R22, R18 ;  /* 0x0000001609107225 */ /* 0x000fc800078e0012 */
[----:B------:R-:W-:Y:S01]  /*1df0*/  IMAD.IADD R17, R17, 0x1, R7 ;  /* 0x0000000111117824 */ /* 0x000fe200078e0207 */
[----:B------:R-:W-:-:S04]  /*1e00*/  LEA R156, P1, R16, UR10, 0x2 ;  /* 0x0000000a109c7c11 */ /* 0x000fc8000f8210ff */
[----:B------:R-:W-:-:S05]  /*1e10*/  LEA.HI.X R157, R16, UR11, R17, 0x2, P1 ;  /* 0x0000000b109d7c11 */ /* 0x000fca00088f1411 */
[----:B------:R0:W3:Y:S01]  /*1e20*/  @P0 LDG.E.LTC128B R161, desc[UR14][R156.64] ;  /* 0x0000000e9ca10981 */ /* 0x0000e2000c1e1920 */
[C---:B------:R-:W-:Y:S01]  /*1e30*/  LEA R172, P1, R160.reuse, UR12, 0x2 ;  /* 0x0000000ca0ac7c11 */ /* 0x040fe2000f8210ff */
[----:B-1----:R-:W-:Y:S01]  /*1e40*/  IMAD.WIDE.U32 R164, R9, R22, R158 ;  /* 0x0000001609a47225 */ /* 0x002fe200078e009e */
[----:B------:R-:W-:Y:S02]  /*1e50*/  BSSY B1, `(.L_x_23) ;  /* 0x0000011000017945 */ /* 0x000fe40003800000 */
[----:B------:R-:W-:Y:S01]  /*1e60*/  LEA.HI.X R173, R160, UR13, R163, 0x2, P1 ;  /* 0x0000000da0ad7c11 */ /* 0x000fe200088f14a3 */
[----:B------:R-:W-:Y:S01]  /*1e70*/  IMAD.IADD R175, R7, 0x1, R165 ;  /* 0x0000000107af7824 */ /* 0x000fe200078e02a5 */
[----:B------:R-:W-:Y:S02]  /*1e80*/  ISETP.GT.AND P1, PT, R11, 0x1, P2 ;  /* 0x000000010b00780c */ /* 0x000fe40001724270 */
[----:B------:R-:W-:Y:S01]  /*1e90*/  IADD3 R17, P5, R20, R164, RZ ;  /* 0x000000a414117210 */ /* 0x000fe20007fbe0ff */
[----:B0-----:R-:W-:Y:S01]  /*1ea0*/  IMAD.WIDE.U32 R156, R9, R22, R154 ;  /* 0x00000016099c7225 */ /* 0x001fe200078e009a */
[----:B------:R-:W-:-:S03]  /*1eb0*/  LEA R162, P4, R152, R172, 0x2 ;  /* 0x000000ac98a27211 */ /* 0x000fc600078810ff */
[----:B------:R-:W-:Y:S02]  /*1ec0*/  IMAD.IADD R169, R7, 0x1, R157 ;  /* 0x0000000107a97824 */ /* 0x000fe400078e029d */
[----:B---3--:R-:W-:Y:S02]  /*1ed0*/  IMAD R16, R161, R14, RZ ;  /* 0x0000000ea1107224 */ /* 0x008fe400078e02ff */
[----:B------:R-:W-:Y:S02]  /*1ee0*/  IMAD.MOV.U32 R167, RZ, RZ, R161 ;  /* 0x000000ffffa77224 */ /* 0x000fe400078e00a1 */
[----:B--2---:R-:W-:Y:S01]  /*1ef0*/  IMAD R163, R88, R15, R16 ;  /* 0x0000000f58a37224 */ /* 0x004fe200078e0210 */
[----:B------:R-:W-:Y:S02]  /*1f00*/  LEA R16, P6, R17, UR10, 0x2 ;  /* 0x0000000a11107c11 */ /* 0x000fe4000f8c10ff */
[----:B------:R-:W-:Y:S02]  /*1f10*/  IADD3.X R88, R175, R19, RZ, P5, !PT ;  /* 0x00000013af587210 */ /* 0x000fe40002ffe4ff */
[----:B------:R0:W-:Y:S02]  /*1f20*/  @P0 STG.E desc[UR14][R172.64], R163 ;  /* 0x000000a3ac000986 */ /* 0x0001e4000c10190e */
[----:B------:R-:W-:Y:S01]  /*1f30*/  LEA.HI.X R17, R17, UR11, R88, 0x2, P6 ;  /* 0x0000000b11117c11 */ /* 0x000fe2000b0f1458 */
[----:B------:R-:W-:Y:S06]  /*1f40*/  @!P1 BRA `(.L_x_24) ;  /* 0x0000000000049947 */ /* 0x000fec0003800000 */
[----:B------:R1:W5:Y:S02]  /*1f50*/  LDG.E.LTC128B R167, desc[UR14][R16.64] ;  /* 0x0000000e10a77981 */ /* 0x000364000c1e1920 */
.L_x_24:
[----:B------:R-:W-:Y:S05]  /*1f60*/  BSYNC B1 ;  /* 0x0000000000017941 */ /* 0x000fea0003800000 */
.L_x_23:
[----:B-----5:R-:W-:Y:S01]  /*1f70*/  IMAD R88, R167, R14, RZ ;  /* 0x0000000ea7587224 */ /* 0x020fe200078e02ff */
[----:B0-----:R-:W-:Y:S01]  /*1f80*/  LEA.HI.X R163, R152, R173, R153, 0x2, P4 ;  /* 0x000000ad98a37211 */ /* 0x001fe200020f1499 */
[----:B-1----:R-:W-:Y:S01]  /*1f90*/  IMAD.MOV.U32 R16, RZ, RZ, R156 ;  /* 0x000000ffff107224 */ /* 0x002fe200078e009c */
[----:B------:R-:W-:Y:S01]  /*1fa0*/  ISETP.GT.AND P0, PT, R12, 0x8, PT ;  /* 0x000000080c00780c */ /* 0x000fe20003f04270 */
[----:B------:R-:W-:Y:S01]  /*1fb0*/  IMAD R89, R89, R15, R88 ;  /* 0x0000000f59597224 */ /* 0x000fe200078e0258 */
[----:B------:R-:W-:Y:S01]  /*1fc0*/  IADD3 R160, P5, R154, R164, RZ ;  /* 0x000000a49aa07210 */ /* 0x000fe20007fbe0ff */
[----:B------:R-:W-:Y:S01]  /*1fd0*/  IMAD.MOV.U32 R17, RZ, RZ, R169 ;  /* 0x000000ffff117224 */ /* 0x000fe200078e00a9 */
[----:B------:R-:W-:Y:S01]  /*1fe0*/  ISETP.GT.AND P4, PT, R11, RZ, P0 ;  /* 0x000000ff0b00720c */ /* 0x000fe20000784270 */
[----:B------:R-:W-:Y:S01]  /*1ff0*/  BSSY B1, `(.L_x_25) ;  /* 0x000000b000017945 */ /* 0x000fe20003800000 */
[----:B------:R0:W-:Y:S01]  /*2000*/  @P1 STG.E desc[UR14][R162.64], R89 ;  /* 0x00000059a2001986 */ /* 0x0001e2000c10190e */
[----:B------:R-:W-:-:S04]  /*2010*/  IMAD.WIDE.U32 R16, R5, UR8, R16 ;  /* 0x0000000805107c25 */ /* 0x000fc8000f8e0010 */
[----:B------:R-:W-:Y:S01]  /*2020*/  IMAD.X R161, R155, 0x1, R175, P5 ;  /* 0x000000019ba17824 */ /* 0x000fe200028e06af */
[----:B------:R-:W-:Y:S01]  /*2030*/  LEA R156, P5, R16, UR10, 0x2 ;  /* 0x0000000a109c7c11 */ /* 0x000fe2000f8a10ff */
[----:B------:R-:W-:Y:S02]  /*2040*/  IMAD.IADD R17, R8, 0x1, R17 ;  /* 0x0000000108117824 */ /* 0x000fe400078e0211 */
[----:B------:R-:W-:-:S03]  /*2050*/  IMAD.WIDE.U32 R160, R5, UR8, R160 ;  /* 0x0000000805a07c25 */ /* 0x000fc6000f8e00a0 */
[----:B------:R-:W-:Y:S01]  /*2060*/  LEA.HI.X R157, R16, UR11, R17, 0x2, P5 ;  /* 0x0000000b109d7c11 */ /* 0x000fe2000a8f1411 */
[----:B------:R-:W-:Y:S01]  /*2070*/  IMAD.IADD R171, R8, 0x1, R161 ;  /* 0x0000000108ab7824 */ /* 0x000fe200078e02a1 */
[----:B0-----:R-:W-:Y:S06]  /*2080*/  @!P4 BRA `(.L_x_26) ;  /* 0x000000000004c947 */ /* 0x001fec0003800000 */
[----:B------:R0:W5:Y:S02]  /*2090*/  LDG.E.LTC128B R167, desc[UR14][R156.64+0x20] ;  /* 0x0000200e9ca77981 */ /* 0x000164000c1e1920 */
.L_x_26:
[----:B------:R-:W-:Y:S05]  /*20a0*/  BSYNC B1 ;  /* 0x0000000000017941 */ /* 0x000fea0003800000 */
.L_x_25:
[----:B------:R-:W-:Y:S01]  /*20b0*/  ISETP.GT.AND P6, PT, R11, 0x1, P0 ;  /* 0x000000010b00780c */ /* 0x000fe200007c4270 */
[----:B------:R-:W-:Y:S01]  /*20c0*/  IMAD.MOV.U32 R16, RZ, RZ, R164 ;  /* 0x000000ffff107224 */ /* 0x000fe200078e00a4 */
[----:B------:R-:W-:Y:S01]  /*20d0*/  LEA R88, P1, R160, UR10, 0x2 ;  /* 0x0000000aa0587c11 */ /* 0x000fe2000f8210ff */
[----:B------:R-:W-:Y:S01]  /*20e0*/  IMAD.MOV.U32 R17, RZ, RZ, R175 ;  /* 0x000000ffff117224 */ /* 0x000fe200078e00af */
[----:B------:R-:W-:Y:S01]  /*20f0*/  BSSY B1, `(.L_x_27) ;  /* 0x0000010000017945 */ /* 0x000fe20003800000 */
[----:B-----5:R-:W-:Y:S02]  /*2100*/  IMAD R89, R167, R14, RZ ;  /* 0x0000000ea7597224 */ /* 0x020fe400078e02ff */
[----:B------:R-:W-:-:S04]  /*2110*/  IMAD.WIDE.U32 R168, R22, 0x7, R16 ;  /* 0x0000000716a87825 */ /* 0x000fc800078e0010 */
[----:B------:R-:W-:Y:S01]  /*2120*/  IMAD R16, R23, 0x7, RZ ;  /* 0x0000000717107824 */ /* 0x000fe200078e02ff */
[----:B------:R-:W-:Y:S01]  /*2130*/  IADD3 R17, P5, R20, R168, RZ ;  /* 0x000000a814117210 */ /* 0x000fe20007fbe0ff */
[----:B------:R-:W-:Y:S01]  /*2140*/  IMAD R175, R90, R15, R89 ;  /* 0x0000000f5aaf7224 */ /* 0x000fe200078e0259 */
[----:B------:R-:W-:Y:S01]  /*2150*/  LEA.HI.X R89, R160, UR11, R171, 0x2, P1 ;  /* 0x0000000ba0597c11 */ /* 0x000fe200088f14ab */
[----:B------:R-:W-:Y:S01]  /*2160*/  @P4 IMAD.MOV.U32 R164, RZ, RZ, R172 ;  /* 0x000000ffffa44224 */ /* 0x000fe200078e00ac */
[----:B------:R-:W-:Y:S01]  /*2170*/  ISETP.GT.AND P1, PT, R11, 0x8, P2 ;  /* 0x000000080b00780c */ /* 0x000fe20001724270 */
[----:B------:R-:W-:Y:S02]  /*2180*/  @P4 IMAD.MOV.U32 R165, RZ, RZ, R173 ;  /* 0x000000ffffa54224 */ /* 0x000fe400078e00ad */
[----:B------:R-:W-:-:S03]  /*2190*/  IMAD.IADD R170, R169, 0x1, R16 ;  /* 0x00000001a9aa7824 */ /* 0x000fc600078e0210 */
[----:B------:R1:W-:Y:S01]  /*21a0*/  @P4 STG.E desc[UR14][R164.64+0x20], R175 ;  /* 0x000020afa4004986 */ /* 0x0003e2000c10190e */
[----:B------:R-:W-:Y:S01]  /*21b0*/  LEA R160, P4, R17, UR10, 0x2 ;  /* 0x0000000a11a07c11 */ /* 0x000fe2000f8810ff */
[----:B------:R-:W-:Y:S01]  /*21c0*/  IMAD.X R166, R170, 0x1, R19, P5 ;  /* 0x00000001aaa67824 */ /* 0x000fe200028e0613 */
[----:B------:R-:W-:Y:S11]  /*21d0*/  @!P6 BRA `(.L_x_28) ;  /* 0x000000000004e947 */ /* 0x000ff60003800000 */
[----:B------:R2:W5:Y:S02]  /*21e0*/  LDG.E.LTC128B R167, desc[UR14][R88.64+0x20] ;  /* 0x0000200e58a77981 */ /* 0x000564000c1e1920 */
.L_x_28:
[----:B------:R-:W-:Y:S05]  /*21f0*/  BSYNC B1 ;  /* 0x0000000000017941 */ /* 0x000fea0003800000 */
.L_x_27:
[----:B-----5:R-:W-:Y:S01]  /*2200*/  IMAD R90, R167, R14, RZ ;  /* 0x0000000ea75a7224 */ /* 0x020fe200078e02ff */
[----:B------:R-:W-:Y:S01]  /*2210*/  LEA.HI.X R161, R17, UR11, R166, 0x2, P4 ;  /* 0x0000000b11a17c11 */ /* 0x000fe2000a0f14a6 */
[----:B------:R-:W-:Y:S02]  /*2220*/  IMAD.MOV.U32 R177, RZ, RZ, R167 ;  /* 0x000000ffffb17224 */ /* 0x000fe400078e00a7 */
[----:B-1----:R-:W-:-:S05]  /*2230*/  IMAD R175, R91, R15, R90 ;  /* 0x0000000f5baf7224 */ /* 0x002fca00078e025a */
[----:B------:R1:W-:Y:S04]  /*2240*/  @P6 STG.E desc[UR14][R162.64+0x20], R175 ;  /* 0x000020afa2006986 */ /* 0x0003e8000c10190e */
[----:B------:R3:W4:Y:S01]  /*2250*/  @P1 LDG.E.LTC128B R177, desc[UR14][R160.64] ;  /* 0x0000000ea0b11981 */ /* 0x000722000c1e1920 */
[----:B------:R-:W-:Y:S01]  /*2260*/  IMAD.WIDE.U32 R166, R22, 0x7, R158 ;  /* 0x0000000716a67825 */ /* 0x000fe200078e009e */
[-C--:B------:R-:W-:Y:S01]  /*2270*/  IADD3 R168, P5, R168, R22.reuse, RZ ;  /* 0x00000016a8a87210 */ /* 0x080fe20007fbe0ff */
[----:B------:R-:W-:Y:S02]  /*2280*/  BSSY B1, `(.L_x_29) ;  /* 0x000001a000017945 */ /* 0x000fe40003800000 */
[----:B------:R-:W-:Y:S01]  /*2290*/  IMAD.IADD R167, R16, 0x1, R167 ;  /* 0x0000000110a77824 */ /* 0x000fe200078e02a7 */
[----:B------:R-:W-:Y:S01]  /*22a0*/  IADD3 R164, P4, R166, R22, RZ ;  /* 0x00000016a6a47210 */ /* 0x000fe20007f9e0ff */
[----:B------:R-:W-:Y:S01]  /*22b0*/  IMAD.X R169, R170, 0x1, R23, P5 ;  /* 0x00000001aaa97824 */ /* 0x000fe200028e0617 */
[----:B------:R-:W-:Y:S01]  /*22c0*/  IADD3 R17, P6, R168, R20, RZ ;  /* 0x00000014a8117210 */ /* 0x000fe20007fde0ff */
[----:B------:R-:W-:-:S04]  /*22d0*/  IMAD.WIDE.U32 R90, R9, R22, R166 ;  /* 0x00000016095a7225 */ /* 0x000fc800078e00a6 */
[----:B------:R-:W-:Y:S01]  /*22e0*/  IMAD.X R165, R167, 0x1, R23, P4 ;  /* 0x00000001a7a57824 */ /* 0x000fe200020e0617 */
[----:B------:R-:W-:Y:S01]  /*22f0*/  IADD3 R170, P5, R154, R90, RZ ;  /* 0x0000005a9aaa7210 */ /* 0x000fe20007fbe0ff */
[----:B------:R-:W-:Y:S01]  /*2300*/  IMAD.X R158, R169, 0x1, R19, P6 ;  /* 0x00000001a99e7824 */ /* 0x000fe200030e0613 */
[----:B------:R-:W-:Y:S01]  /*2310*/  LEA R90, P4, R17, UR10, 0x2 ;  /* 0x0000000a115a7c11 */ /* 0x000fe2000f8810ff */
[----:B------:R-:W-:Y:S01]  /*2320*/  IMAD R159, R153, 0x1c, RZ ;  /* 0x0000001c999f7824 */ /* 0x000fe200078e02ff */
[----:B------:R-:W-:Y:S01]  /*2330*/  IADD3.X R171, R155, R7, R91, P5, !PT ;  /* 0x000000079bab7210 */ /* 0x000fe20002ffe45b */
[C---:B---3--:R-:W-:Y:S01]  /*2340*/  IMAD.WIDE.U32 R160, R152.reuse, 0x1c, R162 ;  /* 0x0000001c98a07825 */ /* 0x048fe200078e00a2 */
[----:B------:R-:W-:Y:S02]  /*2350*/  LEA.HI.X R91, R17, UR11, R158, 0x2, P4 ;  /* 0x0000000b115b7c11 */ /* 0x000fe4000a0f149e */
[----:B------:R-:W-:Y:S01]  /*2360*/  ISETP.GT.AND P4, PT, R11, 0x9, P2 ;  /* 0x000000090b00780c */ /* 0x000fe20001784270 */
[----:B------:R-:W-:Y:S01]  /*2370*/  IMAD.IADD R161, R161, 0x1, R159 ;  /* 0x00000001a1a17824 */ /* 0x000fe200078e029f */
[----:B------:R-:W-:Y:S01]  /*2380*/  LEA R158, P5, R152, R162, 0x5 ;  /* 0x000000a2989e7211 */ /* 0x000fe200078a28ff */
[----:B-1----:R-:W-:-:S04]  /*2390*/  IMAD.WIDE.U32 R174, R9, R22, R164 ;  /* 0x0000001609ae7225 */ /* 0x002fc800078e00a4 */
[----:B------:R-:W-:Y:S01]  /*23a0*/  IMAD.WIDE.U32 R170, R5, UR8, R170 ;  /* 0x0000000805aa7c25 */ /* 0x000fe2000f8e00aa */
[----:B------:R-:W-:-:S04]  /*23b0*/  IADD3 R174, P6, R154, R174, RZ ;  /* 0x000000ae9aae7210 */ /* 0x000fc80007fde0ff */
[----:B------:R-:W-:Y:S01]  /*23c0*/  IADD3.X R175, R155, R7, R175, P6, !PT ;  /* 0x000000079baf7210 */ /* 0x000fe200037fe4af */
[----:B----4-:R-:W-:-:S04]  /*23d0*/  IMAD R17, R177, R14, RZ ;  /* 0x0000000eb1117224 */ /* 0x010fc800078e02ff */
[----:B------:R-:W-:-:S05]  /*23e0*/  IMAD R17, R92, R15, R17 ;  /* 0x0000000f5c117224 */ /* 0x000fca00078e0211 */
[----:B------:R1:W-:Y:S01]  /*23f0*/  @P1 STG.E desc[UR14][R160.64], R17 ;  /* 0x00000011a0001986 */ /* 0x0003e2000c10190e */
[----:B------:R-:W-:Y:S05]  /*2400*/  @!P4 BRA `(.L_x_30) ;  /* 0x000000000004c947 */ /* 0x000fea0003800000 */
[----:B------:R3:W5:Y:S02]  /*2410*/  LDG.E.LTC128B R177, desc[UR14][R90.64] ;  /* 0x0000000e5ab17981 */ /* 0x000764000c1e1920 */
.L_x_30:
[----:B------:R-:W-:Y:S05]  /*2420*/  BSYNC B1 ;  /* 0x0000000000017941 */ /* 0x000fea0003800000 */
.L_x_29:
[----:B-----5:R-:W-:Y:S01]  /*2430*/  IMAD R92, R177, R14, RZ ;  /* 0x0000000eb15c7224 */ /* 0x020fe200078e02ff */
[----:B------:R-:W-:Y:S01]  /*2440*/  LEA.HI.X R159, R152, R163, R153, 0x5, P5 ;  /* 0x000000a3989f7211 */ /* 0x000fe200028f2c99 */
[----:B-1----:R-:W-:Y:S01]  /*2450*/  IMAD.IADD R17, R8, 0x1, R171 ;  /* 0x0000000108117824 */ /* 0x002fe200078e02ab */
[----:B------:R-:W-:Y:S01]  /*2460*/  ISETP.GT.AND P1, PT, R11, 0x8, P0 ;  /* 0x000000080b00780c */ /* 0x000fe20000724270 */
[----:B------:R-:W-:Y:S01]  /*2470*/  IMAD R93, R93, R15, R92 ;  /* 0x0000000f5d5d7224 */ /* 0x000fe200078e025c */
[C---:B---3--:R-:W-:Y:S01]  /*2480*/  LEA R90, P5, R170.reuse, UR10, 0x2 ;  /* 0x0000000aaa5a7c11 */ /* 0x048fe2000f8a10ff */
[----:B------:R-:W-:Y:S03]  /*2490*/  BSSY B1, `(.L_x_31) ;  /* 0x0000006000017945 */ /* 0x000fe60003800000 */
[----:B------:R1:W-:Y:S01]  /*24a0*/  @P4 STG.E desc[UR14][R158.64], R93 ;  /* 0x0000005d9e004986 */ /* 0x0003e2000c10190e */
[----:B------:R-:W-:Y:S01]  /*24b0*/  LEA.HI.X R91, R170, UR11, R17, 0x2, P5 ;  /* 0x0000000baa5b7c11 */ /* 0x000fe2000a8f1411 */
[----:B------:R-:W-:-:S05]  /*24c0*/  IMAD.WIDE.U32 R170, R5, UR8, R174 ;  /* 0x0000000805aa7c25 */ /* 0x000fca000f8e00ae */
[----:B------:R-:W-:Y:S05]  /*24d0*/  @!P1 BRA `(.L_x_32) ;  /* 0x0000000000049947 */ /* 0x000fea0003800000 */
[----:B------:R3:W5:Y:S02]  /*24e0*/  LDG.E.LTC128B R177, desc[UR14][R90.64+0x20] ;  /* 0x0000200e5ab17981 */ /* 0x000764000c1e1920 */
.L_x_32:
[----:B------:R-:W-:Y:S05]  /*24f0*/  BSYNC B1 ;  /* 0x0000000000017941 */ /* 0x000fea0003800000 */
.L_x_31:
[----:B------:R-:W-:Y:S01]  /*2500*/  ISETP.GT.AND P6, PT, R11, 0x9, P0 ;  /* 0x000000090b00780c */ /* 0x000fe200007c4270 */
[----:B-----5:R-:W-:Y:S01]  /*2510*/  IMAD R17, R177, R14, RZ ;  /* 0x0000000eb1117224 */ /* 0x020fe200078e02ff */
[----:B------:R-:W-:Y:S01]  /*2520*/  LEA R92, P5, R170, UR10, 0x2 ;  /* 0x0000000aaa5c7c11 */ /* 0x000fe2000f8a10ff */
[----:B------:R-:W-:Y:S01]  /*2530*/  IMAD.WIDE.U32 R174, R22, 0x7, R168 ;  /* 0x0000000716ae7825 */ /* 0x000fe200078e00a8 */
[----:B------:R-:W-:Y:S03]  /*2540*/  BSSY B1, `(.L_x_33) ;  /* 0x000000d000017945 */ /* 0x000fe60003800000 */
[----:B-1----:R-:W-:Y:S01]  /*2550*/  IMAD.IADD R93, R8, 0x1, R171 ;  /* 0x00000001085d7824 */ /* 0x002fe200078e02ab */
[----:B------:R-:W-:Y:S01]  /*2560*/  IADD3 R168, P4, R20, R174, RZ ;  /* 0x000000ae14a87210 */ /* 0x000fe20007f9e0ff */
[----:B------:R-:W-:Y:S02]  /*2570*/  IMAD R171, R94, R15, R17 ;  /* 0x0000000f5eab7224 */ /* 0x000fe400078e0211 */
[----:B------:R-:W-:Y:S01]  /*2580*/  IMAD.IADD R179, R16, 0x1, R175 ;  /* 0x0000000110b37824 */ /* 0x000fe200078e02af */
[----:B------:R-:W-:Y:S01]  /*2590*/  LEA.HI.X R93, R170, UR11, R93, 0x2, P5 ;  /* 0x0000000baa5d7c11 */ /* 0x000fe2000a8f145d */
[----:B------:R-:W-:Y:S01]  /*25a0*/  IMAD.MOV.U32 R17, RZ, RZ, R177 ;  /* 0x000000ffff117224 */ /* 0x000fe200078e00b1 */
[----:B------:R1:W-:Y:S01]  /*25b0*/  @P1 STG.E desc[UR14][R160.64+0x20], R171 ;  /* 0x000020aba0001986 */ /* 0x0003e2000c10190e */
[----:B------:R-:W-:Y:S01]  /*25c0*/  ISETP.GT.AND P1, PT, R11, 0x10, P2 ;  /* 0x000000100b00780c */ /* 0x000fe20001724270 */
[----:B------:R-:W-:Y:S01]  /*25d0*/  IMAD.X R169, R179, 0x1, R19, P4 ;  /* 0x00000001b3a97824 */ /* 0x000fe200020e0613 */
[----:B------:R-:W-:Y:S01]  /*25e0*/  LEA R176, P5, R168, UR10, 0x2 ;  /* 0x0000000aa8b07c11 */ /* 0x000fe2000f8a10ff */
[----:B------:R-:W-:-:S12]  /*25f0*/  @!P6 BRA `(.L_x_34) ;  /* 0x000000000004e947 */ /* 0x000fd80003800000 */
[----:B------:R4:W5:Y:S02]  /*2600*/  LDG.E.LTC128B R17, desc[UR14][R92.64+0x20] ;  /* 0x0000200e5c117981 */ /* 0x000964000c1e1920 */
.L_x_34:
[----:B------:R-:W-:Y:S05]  /*2610*/  BSYNC B1 ;  /* 0x0000000000017941 */ /* 0x000fea0003800000 */
.L_x_33:
[----:B-----5:R-:W-:Y:S01]  /*2620*/  IMAD R94, R17, R14, RZ ;  /* 0x0000000e115e7224 */ /* 0x020fe200078e02ff */
[----:B------:R-:W-:Y:S01]  /*2630*/  LEA.HI.X R177, R168, UR11, R169, 0x2, P5 ;  /* 0x0000000ba8b17c11 */ /* 0x000fe2000a8f14a9 */
[----:B------:R-:W-:Y:S02]  /*2640*/  IMAD.MOV.U32 R183, RZ, RZ, R17 ;  /* 0x000000ffffb77224 */ /* 0x000fe400078e0011 */
[----:B------:R-:W-:-:S05]  /*2650*/  IMAD R181, R95, R15, R94 ;  /* 0x0000000f5fb57224 */ /* 0x000fca00078e025e */
[----:B------:R0:W-:Y:S04]  /*2660*/  @P6 STG.E desc[UR14][R158.64+0x20], R181 ;  /* 0x000020b59e006986 */ /* 0x0001e8000c10190e */
[----:B------:R1:W2:Y:S01]  /*2670*/  @P1 LDG.E.LTC128B R183, desc[UR14][R176.64] ;  /* 0x0000000eb0b71981 */ /* 0x0002a2000c1e1920 */
[----:B------:R-:W-:Y:S01]  /*2680*/  IMAD.WIDE.U32 R166, R22, 0x7, R166 ;  /* 0x0000000716a67825 */ /* 0x000fe200078e00a6 */
[-C--:B------:R-:W-:Y:S01]  /*2690*/  IADD3 R174, P5, R174, R22.reuse, RZ ;  /* 0x00000016aeae7210 */ /* 0x080fe20007fbe0ff */
[----:B------:R-:W-:Y:S01]  /*26a0*/  BSSY B1, `(.L_x_35) ;  /* 0x000001d000017945 */ /* 0x000fe20003800000 */
[----:B------:R-:W-:Y:S01]  /*26b0*/  SHF.L.U64.HI R185, R152, 0x6, R153 ;  /* 0x0000000698b97819 */ /* 0x000fe20000010299 */
[----:B------:R-:W-:Y:S01]  /*26c0*/  IMAD.WIDE.U32 R164, R22, 0x7, R164 ;  /* 0x0000000716a47825 */ /* 0x000fe200078e00a4 */
[----:B------:R-:W-:-:S02]  /*26d0*/  IADD3 R168, P4, R166, R22, RZ ;  /* 0x00000016a6a87210 */ /* 0x000fc40007f9e0ff */
[----:B------:R-:W-:Y:S02]  /*26e0*/  IADD3.X R175, R179, R23, RZ, P5, !PT ;  /* 0x00000017b3af7210 */ /* 0x000fe40002ffe4ff */
[----:B------:R-:W-:Y:S01]  /*26f0*/  IADD3.X R169, R23, R16, R167, P4, !PT ;  /* 0x0000001017a97210 */ /* 0x000fe200027fe4a7 */
[----:B-1----:R-:W-:Y:S01]  /*2700*/  IMAD.SHL.U32 R177, R152, 0x40, RZ ;  /* 0x0000004098b17824 */ /* 0x002fe200078e00ff */
[----:B------:R-:W-:Y:S02]  /*2710*/  IADD3 R17, P5, R174, R20, RZ ;  /* 0x00000014ae117210 */ /* 0x000fe40007fbe0ff */
[-C--:B------:R-:W-:Y:S01]  /*2720*/  IADD3 R170, P6, R164, R22.reuse, RZ ;  /* 0x00000016a4aa7210 */ /* 0x080fe20007fde0ff */
[----:B------:R-:W-:-:S03]  /*2730*/  IMAD.WIDE.U32 R94, R9, R22, R168 ;  /* 0x00000016095e7225 */ /* 0x000fc600078e00a8 */
[----:B------:R-:W-:Y:S01]  /*2740*/  IADD3.X R171, R23, R16, R165, P6, !PT ;  /* 0x0000001017ab7210 */ /* 0x000fe200037fe4a5 */
[----:B------:R-:W-:Y:S01]  /*2750*/  IMAD.X R176, R175, 0x1, R19, P5 ;  /* 0x00000001afb07824 */ /* 0x000fe200028e0613 */
[C---:B------:R-:W-:Y:S02]  /*2760*/  IADD3 R178, P4, R154.reuse, R94, RZ ;  /* 0x0000005e9ab27210 */ /* 0x040fe40007f9e0ff */
[----:B------:R-:W-:Y:S01]  /*2770*/  IADD3 R166, P5, R177, R172, RZ ;  /* 0x000000acb1a67210 */ /* 0x000fe20007fbe0ff */
[----:B------:R-:W-:Y:S01]  /*2780*/  IMAD.WIDE.U32 R164, R9, R22, R170 ;  /* 0x0000001609a47225 */ /* 0x000fe200078e00aa */
[----:B------:R-:W-:Y:S02]  /*2790*/  IADD3.X R179, R155, R7, R95, P4, !PT ;  /* 0x000000079bb37210 */ /* 0x000fe400027fe45f */
[----:B------:R-:W-:Y:S01]  /*27a0*/  LEA R94, P4, R17, UR10, 0x2 ;  /* 0x0000000a115e7c11 */ /* 0x000fe2000f8810ff */
[----:B------:R-:W-:Y:S01]  /*27b0*/  IMAD.X R167, R185, 0x1, R173, P5 ;  /* 0x00000001b9a77824 */ /* 0x000fe200028e06ad */
[----:B------:R-:W-:-:S02]  /*27c0*/  IADD3 R180, P6, R154, R164, RZ ;  /* 0x000000a49ab47210 */ /* 0x000fc40007fde0ff */
[----:B------:R-:W-:Y:S02]  /*27d0*/  LEA.HI.X R95, R17, UR11, R176, 0x2, P4 ;  /* 0x0000000b115f7c11 */ /* 0x000fe4000a0f14b0 */
[----:B------:R-:W-:Y:S02]  /*27e0*/  ISETP.GT.AND P4, PT, R11, 0x11, P2 ;  /* 0x000000110b00780c */ /* 0x000fe40001784270 */
[----:B------:R-:W-:Y:S01]  /*27f0*/  IADD3 R164, P5, R177, R162, RZ ;  /* 0x000000a2b1a47210 */ /* 0x000fe20007fbe0ff */
[----:B------:R-:W-:Y:S01]  /*2800*/  IMAD.WIDE.U32 R176, R5, UR8, R178 ;  /* 0x0000000805b07c25 */ /* 0x000fe2000f8e00b2 */
[----:B0-----:R-:W-:-:S03]  /*2810*/  IADD3.X R181, R155, R7, R165, P6, !PT ;  /* 0x000000079bb57210 */ /* 0x001fc600037fe4a5 */
[----:B--2---:R-:W-:-:S04]  /*2820*/  IMAD R17, R183, R14, RZ ;  /* 0x0000000eb7117224 */ /* 0x004fc800078e02ff */
[----:B------:R-:W-:-:S05]  /*2830*/  IMAD R17, R96, R15, R17 ;  /* 0x0000000f60117224 */ /* 0x000fca00078e0211 */
[----:B------:R0:W-:Y:S01]  /*2840*/  @P1 STG.E desc[UR14][R166.64], R17 ;  /* 0x00000011a6001986 */ /* 0x0001e2000c10190e */
[----:B------:R-:W-:Y:S05]  /*2850*/  @!P4 BRA `(.L_x_36) ;  /* 0x000000000004c947 */ /* 0x000fea0003800000 */
[----:B------:R1:W5:Y:S02]  /*2860*/  LDG.E.LTC128B R183, desc[UR14][R94.64] ;  /* 0x0000000e5eb77981 */ /* 0x000364000c1e1920 */
.L_x_36:
[----:B------:R-:W-:Y:S05]  /*2870*/  BSYNC B1 ;  /* 0x0000000000017941 */ /* 0x000fea0003800000 */
.L_x_35:
[----:B-----5:R-:W-:Y:S01]  /*2880*/  IMAD R96, R183, R14, RZ ;  /* 0x0000000eb7607224 */ /* 0x020fe200078e02ff */
[----:B------:R-:W-:Y:S01]  /*2890*/  ISETP.GT.AND P1, PT, R11, 0x10, P0 ;  /* 0x000000100b00780c */ /* 0x000fe20000724270 */
[----:B------:R-:W-:Y:S01]  /*28a0*/  IMAD.X R165, R185, 0x1, R163, P5 ;  /* 0x00000001b9a57824 */ /* 0x000fe200028e06a3 */
[----:B-1----:R-:W-:Y:S01]  /*28b0*/  LEA R94, P5, R176, UR10, 0x2 ;  /* 0x0000000ab05e7c11 */ /* 0x002fe2000f8a10ff */
[----:B------:R-:W-:Y:S01]  /*28c0*/  IMAD R97, R97, R15, R96 ;  /* 0x0000000f61617224 */ /* 0x000fe200078e0260 */
[----:B------:R-:W-:Y:S01]  /*28d0*/  BSSY B1, `(.L_x_37) ;  /* 0x0000007000017945 */ /* 0x000fe20003800000 */
[----:B0-----:R-:W-:-:S03]  /*28e0*/  IMAD.IADD R17, R8, 0x1, R177 ;  /* 0x0000000108117824 */ /* 0x001fc600078e02b1 */
[----:B------:R0:W-:Y:S02]  /*28f0*/  @P4 STG.E desc[UR14][R164.64], R97 ;  /* 0x00000061a4004986 */ /* 0x0001e4000c10190e */
[----:B------:R-:W-:Y:S01]  /*2900*/  LEA.HI.X R95, R176, UR11, R17, 0x2, P5 ;  /* 0x0000000bb05f7c11 */ /* 0x000fe2000a8f1411 */
[----:B------:R-:W-:Y:S02]  /*2910*/  IMAD.WIDE.U32 R176, R5, UR8, R180 ;  /* 0x0000000805b07c25 */ /* 0x000fe4000f8e00b4 */
[----:B------:R-:W-:Y:S05]  /*2920*/  @!P1 BRA `(.L_x_38) ;  /* 0x0000000000049947 */ /* 0x000fea0003800000 */
[----:B------:R1:W5:Y:S02]  /*2930*/  LDG.E.LTC128B R183, desc[UR14][R94.64+0x20] ;  /* 0x0000200e5eb77981 */ /* 0x000364000c1e1920 */
.L_x_38:
[----:B------:R-:W-:Y:S05]  /*2940*/  BSYNC B1 ;  /* 0x0000000000017941 */ /* 0x000fea0003800000 */
.L_x_37:
[----:B------:R-:W-:Y:S01]  /*2950*/  ISETP.GT.AND P6, PT, R11, 0x11, P0 ;  /* 0x000000110b00780c */ /* 0x000fe200007c4270 */
[----:B-----5:R-:W-:Y:S01]  /*2960*/  IMAD R17, R183, R14, RZ ;  /* 0x0000000eb7117224 */ /* 0x020fe200078e02ff */
[----:B------:R-:W-:Y:S01]  /*2970*/  LEA R96, P5, R176, UR10, 0x2 ;  /* 0x0000000ab0607c11 */ /* 0x000fe2000f8a10ff */
[----:B------:R-:W-:Y:S01]  /*2980*/  IMAD.WIDE.U32 R178, R22, 0x7, R174 ;  /* 0x0000000716b27825 */ /* 0x000fe200078e00ae */
[----:B------:R-:W-:Y:S03]  /*2990*/  BSSY B1, `(.L_x_39) ;  /* 0x000000c000017945 */ /* 0x000fe60003800000 */
[----:B0-----:R-:W-:Y:S02]  /*29a0*/  IMAD.IADD R97, R8, 0x1, R177 ;  /* 0x0000000108617824 */ /* 0x001fe400078e02b1 */
[----:B------:R-:W-:Y:S01]  /*29b0*/  IMAD R175, R98, R15, R17 ;  /* 0x0000000f62af7224 */ /* 0x000fe200078e0211 */
[----:B------:R-:W-:Y:S01]  /*29c0*/  IADD3 R17, P4, R20, R178, RZ ;  /* 0x000000b214117210 */ /* 0x000fe20007f9e0ff */
[----:B------:R-:W-:Y:S01]  /*29d0*/  IMAD.IADD R182, R16, 0x1, R179 ;  /* 0x0000000110b67824 */ /* 0x000fe200078e02b3 */
[----:B------:R-:W-:-:S02]  /*29e0*/  LEA.HI.X R97, R176, UR11, R97, 0x2, P5 ;  /* 0x0000000bb0617c11 */ /* 0x000fc4000a8f1461 */
[----:B------:R0:W-:Y:S01]  /*29f0*/  @P1 STG.E desc[UR14][R166.64+0x20], R175 ;  /* 0x000020afa6001986 */ /* 0x0001e2000c10190e */
[----:B------:R-:W-:Y:S01]  /*2a00*/  ISETP.GT.AND P1, PT, R11, 0x18, P2 ;  /* 0x000000180b00780c */ /* 0x000fe20001724270 */
[----:B------:R-:W-:Y:S01]  /*2a10*/  IMAD.X R174, R182, 0x1, R19, P4 ;  /* 0x00000001b6ae7824 */ /* 0x000fe200020e0613 */
[----:B------:R-:W-:Y:S01]  /*2a20*/  LEA R180, P5, R17, UR10, 0x2 ;  /* 0x0000000a11b47c11 */ /* 0x000fe2000f8a10ff */
[----:B------:R-:W-:-:S12]  /*2a30*/  @!P6 BRA `(.L_x_40) ;  /* 0x000000000004e947 */ /* 0x000fd80003800000 */
[----:B------:R2:W5:Y:S02]  /*2a40*/  LDG.E.LTC128B R183, desc[UR14][R96.64+0x20] ;  /* 0x0000200e60b77981 */ /* 0x000564000c1e1920 */
.L_x_40:
[----:B------:R-:W-:Y:S05]  /*2a50*/  BSYNC B1 ;  /* 0x0000000000017941 */ /* 0x000fea0003800000 */
.L_x_39:
[----:B-----5:R-:W-:Y:S01]  /*2a60*/  IMAD R98, R183, R14, RZ ;  /* 0x0000000eb7627224 */ /* 0x020fe200078e02ff */
[----:B------:R-:W-:Y:S01]  /*2a70*/  LEA.HI.X R181, R17, UR11, R174, 0x2, P5 ;  /* 0x0000000b11b57c11 */ /* 0x000fe2000a8f14ae */
[----:B------:R-:W-:Y:S02]  /*2a80*/  IMAD.MOV.U32 R185, RZ, RZ, R183 ;  /* 0x000000ffffb97224 */ /* 0x000fe400078e00b7 */
[----:B------:R-:W-:-:S05]  /*2a90*/  IMAD R17, R99, R15, R98 ;  /* 0x0000000f63117224 */ /* 0x000fca00078e0262 */
[----:B------:R1:W-:Y:S04]  /*2aa0*/  @P6 STG.E desc[UR14][R164.64+0x20], R17 ;  /* 0x00002011a4006986 */ /* 0x0003e8000c10190e */
[----:B------:R3:W1:Y:S01]  /*2ab0*/  @P1 LDG.E.LTC128B R185, desc[UR14][R180.64] ;  /* 0x0000000eb4b91981 */ /* 0x000662000c1e1920 */
[C---:B------:R-:W-:Y:S01]  /*2ac0*/  IMAD.WIDE.U32 R170, R22.reuse, 0x7, R170 ;  /* 0x0000000716aa7825 */ /* 0x040fe200078e00aa */
[----:B------:R-:W-:Y:S03]  /*2ad0*/  BSSY B1, `(.L_x_41) ;  /* 0x000001d000017945 */ /* 0x000fe60003800000 */
[----:B------:R-:W-:Y:S01]  /*2ae0*/  IMAD.WIDE.U32 R168, R22, 0x7, R168 ;  /* 0x0000000716a87825 */ /* 0x000fe200078e00a8 */
[----:B------:R-:W-:-:S03]  /*2af0*/  IADD3 R174, P5, R170, R22, RZ ;  /* 0x00000016aaae7210 */ /* 0x000fc60007fbe0ff */
[----:B------:R-:W-:Y:S01]  /*2b00*/  IMAD R187, R153, 0x60, RZ ;  /* 0x0000006099bb7824 */ /* 0x000fe200078e02ff */
[----:B0-----:R-:W-:Y:S01]  /*2b10*/  IADD3.X R175, R23, R16, R171, P5, !PT ;  /* 0x0000001017af7210 */ /* 0x001fe20002ffe4ab */
[----:B------:R-:W-:Y:S01]  /*2b20*/  IMAD.WIDE.U32 R170, R152, 0x60, R172 ;  /* 0x0000006098aa7825 */ /* 0x000fe200078e00ac */
[----:B------:R-:W-:-:S03]  /*2b30*/  IADD3 R176, P4, R168, R22, RZ ;  /* 0x00000016a8b07210 */ /* 0x000fc60007f9e0ff */
[----:B------:R-:W-:Y:S01]  /*2b40*/  IMAD.IADD R171, R171, 0x1, R187 ;  /* 0x00000001abab7824 */ /* 0x000fe200078e02bb */
[----:B------:R-:W-:Y:S01]  /*2b50*/  IADD3.X R177, R23, R16, R169, P4, !PT ;  /* 0x0000001017b17210 */ /* 0x000fe200027fe4a9 */
[-C--:B------:R-:W-:Y:S01]  /*2b60*/  IMAD.WIDE.U32 R168, R9, R22.reuse, R174 ;  /* 0x0000001609a87225 */ /* 0x080fe200078e00ae */
[----:B------:R-:W-:-:S03]  /*2b70*/  IADD3 R178, P4, R178, R22, RZ ;  /* 0x00000016b2b27210 */ /* 0x000fc60007f9e0ff */
[----:B------:R-:W-:Y:S01]  /*2b80*/  IMAD.WIDE.U32 R98, R9, R22, R176 ;  /* 0x0000001609627225 */ /* 0x000fe200078e00b0 */
[----:B------:R-:W-:-:S03]  /*2b90*/  IADD3 R184, P5, R178, R20, RZ ;  /* 0x00000014b2b87210 */ /* 0x000fc60007fbe0ff */
[----:B------:R-:W-:Y:S01]  /*2ba0*/  IMAD.X R179, R182, 0x1, R23, P4 ;  /* 0x00000001b6b37824 */ /* 0x000fe200020e0617 */
[----:B------:R-:W-:Y:S02]  /*2bb0*/  ISETP.GT.AND P4, PT, R11, 0x19, P2 ;  /* 0x000000190b00780c */ /* 0x000fe40001784270 */
[----:B---3--:R-:W-:-:S04]  /*2bc0*/  IADD3 R180, P6, R154, R98, RZ ;  /* 0x000000629ab47210 */ /* 0x008fc80007fde0ff */
[-C--:B------:R-:W-:Y:S01]  /*2bd0*/  IADD3.X R181, R155, R7.reuse, R99, P6, !PT ;  /* 0x000000079bb57210 */ /* 0x080fe200037fe463 */
[----:B------:R-:W-:Y:S01]  /*2be0*/  IMAD.X R99, R179, 0x1, R19, P5 ;  /* 0x00000001b3637824 */ /* 0x000fe200028e0613 */
[----:B------:R-:W-:Y:S02]  /*2bf0*/  IADD3 R182, P6, R154, R168, RZ ;  /* 0x000000a89ab67210 */ /* 0x000fe40007fde0ff */
[C---:B------:R-:W-:Y:S01]  /*2c00*/  LEA R98, P5, R184.reuse, UR10, 0x2 ;  /* 0x0000000ab8627c11 */ /* 0x040fe2000f8a10ff */
[----:B------:R-:W-:Y:S01]  /*2c10*/  IMAD.WIDE.U32 R180, R5, UR8, R180 ;  /* 0x0000000805b47c25 */ /* 0x000fe2000f8e00b4 */
[----:B------:R-:W-:Y:S02]  /*2c20*/  IADD3.X R183, R155, R7, R169, P6, !PT ;  /* 0x000000079bb77210 */ /* 0x000fe400037fe4a9 */
[----:B------:R-:W-:Y:S01]  /*2c30*/  LEA.HI.X R99, R184, UR11, R99, 0x2, P5 ;  /* 0x0000000bb8637c11 */ /* 0x000fe2000a8f1463 */
[----:B------:R-:W-:-:S04]  /*2c40*/  IMAD.WIDE.U32 R168, R152, 0x60, R162 ;  /* 0x0000006098a87825 */ /* 0x000fc800078e00a2 */
[----:B-1----:R-:W-:-:S04]  /*2c50*/  IMAD R17, R185, R14, RZ ;  /* 0x0000000eb9117224 */ /* 0x002fc800078e02ff */
[----:B------:R-:W-:-:S05]  /*2c60*/  IMAD R17, R100, R15, R17 ;  /* 0x0000000f64117224 */ /* 0x000fca00078e0211 */
[----:B------:R0:W-:Y:S01]  /*2c70*/  @P1 STG.E desc[UR14][R170.64], R17 ;  /* 0x00000011aa001986 */ /* 0x0001e2000c10190e */
[----:B------:R-:W-:Y:S05]  /*2c80*/  @!P4 BRA `(.L_x_42) ;  /* 0x000000000004c947 */ /* 0x000fea0003800000 */
[----:B------:R1:W5:Y:S02]  /*2c90*/  LDG.E.LTC128B R185, desc[UR14][R98.64] ;  /* 0x0000000e62b97981 */ /* 0x000364000c1e1920 */
.L_x_42:
[----:B------:R-:W-:Y:S05]  /*2ca0*/  BSYNC B1 ;  /* 0x0000000000017941 */ /* 0x000fea0003800000 */
.L_x_41:
[----:B-----5:R-:W-:Y:S01]  /*2cb0*/  IMAD R100, R185, R14, RZ ;  /* 0x0000000eb9647224 */ /* 0x020fe200078e02ff */
[----:B------:R-:W-:Y:S01]  /*2cc0*/  ISETP.GT.AND P1, PT, R11, 0x18, P0 ;  /* 0x000000180b00780c */ /* 0x000fe20000724270 */
[----:B------:R-:W-:Y:S01]  /*2cd0*/  IMAD.IADD R169, R187, 0x1, R169 ;  /* 0x00000001bba97824 */ /* 0x000fe200078e02a9 */
        /* <DEDUP_REMOVED lines=9> */
.L_x_44:
[----:B------:R-:W-:Y:S05]  /*2d70*/  BSYNC B1 ;  /* 0x0000000000017941 */ /* 0x000fea0003800000 */
.L_x_43:
        /* <DEDUP_REMOVED lines=16> */
.L_x_46:
[----:B------:R-:W-:Y:S05]  /*2e80*/  BSYNC B1 ;  /* 0x0000000000017941 */ /* 0x000fea0003800000 */
.L_x_45:
[----:B-----5:R-:W-:Y:S01]  /*2e90*/  IMAD R102, R185, R14, RZ ;  /* 0x0000000eb9667224 */ /* 0x020fe200078e02ff */
[----:B------:R-:W-:Y:S01]  /*2ea0*/  LEA.HI.X R183, R17, UR11, R178, 0x2, P5 ;  /* 0x0000000b11b77c11 */ /* 0x000fe2000a8f14b2 */
[----:B------:R-:W-:Y:S02]  /*2eb0*/  IMAD.MOV.U32 R191, RZ, RZ, R185 ;  /* 0x000000ffffbf7224 */ /* 0x000fe400078e00b9 */
[----:B------:R-:W-:-:S05]  /*2ec0*/  IMAD R17, R103, R15, R102 ;  /* 0x0000000f67117224 */ /* 0x000fca00078e0266 */
[----:B------:R1:W-:Y:S04]  /*2ed0*/  @P6 STG.E desc[UR14][R168.64+0x20], R17 ;  /* 0x00002011a8006986 */ /* 0x0003e8000c10190e */
[----:B------:R2:W4:Y:S01]  /*2ee0*/  @P1 LDG.E.LTC128B R191, desc[UR14][R182.64] ;  /* 0x0000000eb6bf1981 */ /* 0x000522000c1e1920 */
[----:B------:R-:W-:Y:S01]  /*2ef0*/  IMAD.WIDE.U32 R176, R22, 0x7, R176 ;  /* 0x0000000716b07825 */ /* 0x000fe200078e00b0 */
[-C--:B------:R-:W-:Y:S01]  /*2f00*/  IADD3 R186, P5, R186, R22.reuse, RZ ;  /* 0x00000016baba7210 */ /* 0x080fe20007fbe0ff */
[----:B------:R-:W-:Y:S01]  /*2f10*/  BSSY B1, `(.L_x_47) ;  /* 0x000001d000017945 */ /* 0x000fe20003800000 */
[----:B------:R-:W-:Y:S01]  /*2f20*/  SHF.L.U64.HI R193, R152, 0x7, R153 ;  /* 0x0000000798c17819 */ /* 0x000fe20000010299 */
[----:B------:R-:W-:Y:S01]  /*2f30*/  IMAD.WIDE.U32 R174, R22, 0x7, R174 ;  /* 0x0000000716ae7825 */ /* 0x000fe200078e00ae */
[----:B------:R-:W-:-:S03]  /*2f40*/  IADD3 R178, P4, R176, R22, RZ ;  /* 0x00000016b0b27210 */ /* 0x000fc60007f9e0ff */
[----:B------:R-:W-:Y:S01]  /*2f50*/  IMAD.X R187, R188, 0x1, R23, P5 ;  /* 0x00000001bcbb7824 */ /* 0x000fe200028e0617 */
[----:B0-----:R-:W-:Y:S01]  /*2f60*/  IADD3.X R179, R23, R16, R177, P4, !PT ;  /* 0x0000001017b37210 */ /* 0x001fe200027fe4b1 */
[----:B--2---:R-:W-:Y:S01]  /*2f70*/  IMAD.SHL.U32 R183, R152, 0x80, RZ ;  /* 0x0000008098b77824 */ /* 0x004fe200078e00ff */
[----:B-1----:R-:W-:Y:S02]  /*2f80*/  IADD3 R17, P5, R186, R20, RZ ;  /* 0x00000014ba117210 */ /* 0x002fe40007fbe0ff */
        /* <DEDUP_REMOVED lines=15> */
[----:B------:R-:W-:-:S03]  /*3080*/  IADD3.X R189, R155, R7, R175, P6, !PT ;  /* 0x000000079bbd7210 */ /* 0x000fc600037fe4af */
[----:B----4-:R-:W-:-:S04]  /*3090*/  IMAD R17, R191, R14, RZ ;  /* 0x0000000ebf117224 */ /* 0x010fc800078e02ff */
[----:B------:R-:W-:-:S05]  /*30a0*/  IMAD R17, R104, R15, R17 ;  /* 0x0000000f68117224 */ /* 0x000fca00078e0211 */
[----:B------:R0:W-:Y:S01]  /*30b0*/  @P1 STG.E desc[UR14][R176.64], R17 ;  /* 0x00000011b0001986 */ /* 0x0001e2000c10190e */
[----:B------:R-:W-:Y:S05]  /*30c0*/  @!P4 BRA `(.L_x_48) ;  /* 0x000000000004c947 */ /* 0x000fea0003800000 */
[----:B------:R1:W5:Y:S02]  /*30d0*/  LDG.E.LTC128B R191, desc[UR14][R102.64] ;  /* 0x0000000e66bf7981 */ /* 0x000364000c1e1920 */
.L_x_48:
[----:B------:R-:W-:Y:S05]  /*30e0*/  BSYNC B1 ;  /* 0x0000000000017941 */ /* 0x000fea0003800000 */
.L_x_47:
        /* <DEDUP_REMOVED lines=12> */
.L_x_50:
[----:B------:R-:W-:Y:S05]  /*31b0*/  BSYNC B1 ;  /* 0x0000000000017941 */ /* 0x000fea0003800000 */
.L_x_49:
[----:B------:R-:W-:Y:S01]  /*31c0*/  ISETP.GT.AND P6, PT, R11, 0x21, P0 ;  /* 0x000000210b00780c */ /* 0x000fe200007c4270 */
[----:B-----5:R-:W-:Y:S01]  /*31d0*/  IMAD R17, R191, R14, RZ ;  /* 0x0000000ebf117224 */ /* 0x020fe200078e02ff */
[----:B0-----:R-:W-:Y:S01]  /*31e0*/  IADD3 R105, R8, R183, RZ ;  /* 0x000000b708697210 */ /* 0x001fe20007ffe0ff */
[----:B------:R-:W-:Y:S01]  /*31f0*/  IMAD.WIDE.U32 R186, R22, 0x7, R186 ;  /* 0x0000000716ba7825 */ /* 0x000fe200078e00ba */
[----:B------:R-:W-:Y:S01]  /*3200*/  LEA R104, P5, R182, UR10, 0x2 ;  /* 0x0000000ab6687c11 */ /* 0x000fe2000f8a10ff */
[----:B------:R-:W-:Y:S02]  /*3210*/  BSSY B1, `(.L_x_51) ;  /* 0x000000c000017945 */ /* 0x000fe40003800000 */
[----:B------:R-:W-:Y:S01]  /*3220*/  IMAD R185, R106, R15, R17 ;  /* 0x0000000f6ab97224 */ /* 0x000fe200078e0211 */
[----:B------:R-:W-:Y:S01]  /*3230*/  IADD3 R183, P4, R20, R186, RZ ;  /* 0x000000ba14b77210 */ /* 0x000fe20007f9e0ff */
        /* <DEDUP_REMOVED lines=9> */
.L_x_52:
[----:B------:R-:W-:Y:S05]  /*32d0*/  BSYNC B1 ;  /* 0x0000000000017941 */ /* 0x000fea0003800000 */
.L_x_51:
[----:B-----5:R-:W-:Y:S01]  /*32e0*/  IMAD R106, R17, R14, RZ ;  /* 0x0000000e116a7224 */ /* 0x020fe200078e02ff */
[----:B------:R-:W-:-:S03]  /*32f0*/  LEA.HI.X R189, R183, UR11, R182, 0x2, P5 ;  /* 0x0000000bb7bd7c11 */ /* 0x000fc6000a8f14b6 */
[----:B------:R-:W-:-:S05]  /*3300*/  IMAD R191, R107, R15, R106 ;  /* 0x0000000f6bbf7224 */ /* 0x000fca00078e026a */
[----:B------:R4:W-:Y:S04]  /*3310*/  @P6 STG.E desc[UR14][R174.64+0x20], R191 ;  /* 0x000020bfae006986 */ /* 0x0009e8000c10190e */
[----:B------:R1:W3:Y:S01]  /*3320*/  @P1 LDG.E.LTC128B R17, desc[UR14][R188.64] ;  /* 0x0000000ebc111981 */ /* 0x0002e2000c1e1920 */
[C---:B------:R-:W-:Y:S01]  /*3330*/  IMAD.WIDE.U32 R178, R22.reuse, 0x7, R178 ;  /* 0x0000000716b27825 */ /* 0x040fe200078e00b2 */
[----:B------:R-:W-:Y:S03]  /*3340*/  BSSY B1, `(.L_x_53) ;  /* 0x000001d000017945 */ /* 0x000fe60003800000 */
[----:B------:R-:W-:Y:S01]  /*3350*/  IMAD.WIDE.U32 R180, R22, 0x7, R180 ;  /* 0x0000000716b47825 */ /* 0x000fe200078e00b4 */
[----:B------:R-:W-:-:S03]  /*3360*/  IADD3 R182, P4, R178, R22, RZ ;  /* 0x00000016b2b67210 */ /* 0x000fc60007f9e0ff */
[----:B------:R-:W-:Y:S01]  /*3370*/  IMAD R195, R153, 0xa0, RZ ;  /* 0x000000a099c37824 */ /* 0x000fe200078e02ff */
[----:B------:R-:W-:Y:S02]  /*3380*/  IADD3.X R183, R23, R16, R179, P4, !PT ;  /* 0x0000001017b77210 */ /* 0x000fe400027fe4b3 */
[-C--:B------:R-:W-:Y:S01]  /*3390*/  IADD3 R184, P4, R180, R22.reuse, RZ ;  /* 0x00000016b4b87210 */ /* 0x080fe20007f9e0ff */
[----:B------:R-:W-:-:S03]  /*33a0*/  IMAD.WIDE.U32 R106, R9, R22, R182 ;  /* 0x00000016096a7225 */ /* 0x000fc600078e00b6 */
[----:B0-----:R-:W-:Y:S02]  /*33b0*/  IADD3.X R185, R23, R16, R181, P4, !PT ;  /* 0x0000001017b97210 */ /* 0x001fe400027fe4b5 */
[----:B------:R-:W-:Y:S01]  /*33c0*/  IADD3 R186, P4, R186, R22, RZ ;  /* 0x00000016baba7210 */ /* 0x000fe20007f9e0ff */
[----:B------:R-:W-:Y:S01]  /*33d0*/  IMAD.WIDE.U32 R180, R152, 0xa0, R172 ;  /* 0x000000a098b47825 */ /* 0x000fe200078e00ac */
[----:B------:R-:W-:-:S03]  /*33e0*/  IADD3 R190, P6, R154, R106, RZ ;  /* 0x0000006a9abe7210 */ /* 0x000fc60007fde0ff */
[----:B------:R-:W-:Y:S01]  /*33f0*/  IMAD.IADD R181, R181, 0x1, R195 ;  /* 0x00000001b5b57824 */ /* 0x000fe200078e02c3 */
[----:B----4-:R-:W-:Y:S01]  /*3400*/  IADD3.X R191, R155, R7, R107, P6, !PT ;  /* 0x000000079bbf7210 */ /* 0x010fe200037fe46b */
[----:B------:R-:W-:Y:S01]  /*3410*/  IMAD.X R187, R192, 0x1, R23, P4 ;  /* 0x00000001c0bb7824 */ /* 0x000fe200020e0617 */
[----:B------:R-:W-:Y:S01]  /*3420*/  ISETP.GT.AND P4, PT, R11, 0x29, P2 ;  /* 0x000000290b00780c */ /* 0x000fe20001784270 */
[----:B------:R-:W-:Y:S01]  /*3430*/  IMAD.WIDE.U32 R178, R9, R22, R184 ;  /* 0x0000001609b27225 */ /* 0x000fe200078e00b8 */
[----:B------:R-:W-:-:S03]  /*3440*/  IADD3 R192, P5, R186, R20, RZ ;  /* 0x00000014bac07210 */ /* 0x000fc60007fbe0ff */
[----:B------:R-:W-:Y:S01]  /*3450*/  IMAD.WIDE.U32 R190, R5, UR8, R190 ;  /* 0x0000000805be7c25 */ /* 0x000fe2000f8e00be */
[----:B-1----:R-:W-:-:S03]  /*3460*/  IADD3 R188, P6, R154, R178, RZ ;  /* 0x000000b29abc7210 */ /* 0x002fc60007fde0ff */
[----:B------:R-:W-:Y:S01]  /*3470*/  IMAD.X R193, R187, 0x1, R19, P5 ;  /* 0x00000001bbc17824 */ /* 0x000fe200028e0613 */
[----:B------:R-:W-:Y:S02]  /*3480*/  LEA R106, P5, R192, UR10, 0x2 ;  /* 0x0000000ac06a7c11 */ /* 0x000fe4000f8a10ff */
[----:B------:R-:W-:Y:S01]  /*3490*/  IADD3.X R189, R155, R7, R179, P6, !PT ;  /* 0x000000079bbd7210 */ /* 0x000fe200037fe4b3 */
[----:B------:R-:W-:-:S04]  /*34a0*/  IMAD.WIDE.U32 R178, R152, 0xa0, R162 ;  /* 0x000000a098b27825 */ /* 0x000fc800078e00a2 */
[----:B---3--:R-:W-:-:S04]  /*34b0*/  IMAD R107, R17, R14, RZ ;  /* 0x0000000e116b7224 */ /* 0x008fc800078e02ff */
[----:B------:R-:W-:Y:S01]  /*34c0*/  IMAD R197, R108, R15, R107 ;  /* 0x0000000f6cc57224 */ /* 0x000fe200078e026b */
[----:B------:R-:W-:-:S04]  /*34d0*/  LEA.HI.X R107, R192, UR11, R193, 0x2, P5 ;  /* 0x0000000bc06b7c11 */ /* 0x000fc8000a8f14c1 */
[----:B------:R0:W-:Y:S01]  /*34e0*/  @P1 STG.E desc[UR14][R180.64], R197 ;  /* 0x000000c5b4001986 */ /* 0x0001e2000c10190e */
[----:B------:R-:W-:Y:S05]  /*34f0*/  @!P4 BRA `(.L_x_54) ;  /* 0x000000000004c947 */ /* 0x000fea0003800000 */
[----:B------:R1:W5:Y:S02]  /*3500*/  LDG.E.LTC128B R17, desc[UR14][R106.64] ;  /* 0x0000000e6a117981 */ /* 0x000364000c1e1920 */
.L_x_54:
[----:B------:R-:W-:Y:S05]  /*3510*/  BSYNC B1 ;  /* 0x0000000000017941 */ /* 0x000fea0003800000 */
.L_x_53:
[----:B-----5:R-:W-:Y:S01]  /*3520*/  IMAD R108, R17, R14, RZ ;  /* 0x0000000e116c7224 */ /* 0x020fe200078e02ff */
[----:B------:R-:W-:Y:S01]  /*3530*/  ISETP.GT.AND P1, PT, R11, 0x28, P0 ;  /* 0x000000280b00780c */ /* 0x000fe20000724270 */
[----:B------:R-:W-:Y:S01]  /*3540*/  IMAD.IADD R179, R195, 0x1, R179 ;  /* 0x00000001c3b37824 */ /* 0x000fe200078e02b3 */
[----:B-1----:R-:W-:Y:S01]  /*3550*/  LEA R106, P5, R190, UR10, 0x2 ;  /* 0x0000000abe6a7c11 */ /* 0x002fe2000f8a10ff */
[----:B------:R-:W-:Y:S01]  /*3560*/  IMAD R109, R109, R15, R108 ;  /* 0x0000000f6d6d7224 */ /* 0x000fe200078e026c */
[----:B------:R-:W-:Y:S01]  /*3570*/  BSSY B1, `(.L_x_55) ;  /* 0x0000007000017945 */ /* 0x000fe20003800000 */
[----:B------:R-:W-:Y:S02]  /*3580*/  IMAD.IADD R107, R8, 0x1, R191 ;  /* 0x00000001086b7824 */ /* 0x000fe400078e02bf */
[----:B------:R-:W-:Y:S01]  /*3590*/  IMAD.WIDE.U32 R188, R5, UR8, R188 ;  /* 0x0000000805bc7c25 */ /* 0x000fe2000f8e00bc */
[----:B------:R1:W-:Y:S02]  /*35a0*/  @P4 STG.E desc[UR14][R178.64], R109 ;  /* 0x0000006db2004986 */ /* 0x0003e4000c10190e */
[----:B------:R-:W-:-:S03]  /*35b0*/  LEA.HI.X R107, R190, UR11, R107, 0x2, P5 ;  /* 0x0000000bbe6b7c11 */ /* 0x000fc6000a8f146b */
[----:B------:R-:W-:Y:S05]  /*35c0*/  @!P1 BRA `(.L_x_56) ;  /* 0x0000000000049947 */ /* 0x000fea0003800000 */
[----:B------:R3:W5:Y:S02]  /*35d0*/  LDG.E.LTC128B R17, desc[UR14][R106.64+0x20] ;  /* 0x0000200e6a117981 */ /* 0x000764000c1e1920 */
.L_x_56:
[----:B------:R-:W-:Y:S05]  /*35e0*/  BSYNC B1 ;  /* 0x0000000000017941 */ /* 0x000fea0003800000 */
.L_x_55:
[----:B------:R-:W-:Y:S01]  /*35f0*/  ISETP.GT.AND P6, PT, R11, 0x29, P0 ;  /* 0x000000290b00780c */ /* 0x000fe200007c4270 */
[----:B-----5:R-:W-:Y:S01]  /*3600*/  IMAD R108, R17, R14, RZ ;  /* 0x0000000e116c7224 */ /* 0x020fe200078e02ff */
[----:B------:R-:W-:Y:S01]  /*3610*/  BSSY B1, `(.L_x_57) ;  /* 0x000000e000017945 */ /* 0x000fe20003800000 */
[----:B------:R-:W-:-:S04]  /*3620*/  IMAD.WIDE.U32 R190, R22, 0x7, R186 ;  /* 0x0000000716be7825 */ /* 0x000fc800078e00ba */
[----:B-1----:R-:W-:Y:S01]  /*3630*/  IMAD.IADD R109, R8, 0x1, R189 ;  /* 0x00000001086d7824 */ /* 0x002fe200078e02bd */
[----:B------:R-:W-:Y:S01]  /*3640*/  IADD3 R186, P4, R20, R190, RZ ;  /* 0x000000be14ba7210 */ /* 0x000fe20007f9e0ff */
[----:B------:R-:W-:Y:S01]  /*3650*/  IMAD R189, R110, R15, R108 ;  /* 0x0000000f6ebd7224 */ /* 0x000fe200078e026c */
[----:B------:R-:W-:Y:S01]  /*3660*/  LEA R108, P5, R188, UR10, 0x2 ;  /* 0x0000000abc6c7c11 */ /* 0x000fe2000f8a10ff */
[----:B------:R-:W-:-:S03]  /*3670*/  IMAD.IADD R194, R16, 0x1, R191 ;  /* 0x0000000110c27824 */ /* 0x000fc600078e02bf */
[----:B------:R-:W-:Y:S01]  /*3680*/  LEA.HI.X R109, R188, UR11, R109, 0x2, P5 ;  /* 0x0000000bbc6d7c11 */ /* 0x000fe2000a8f146d */
[----:B------:R1:W-:Y:S01]  /*3690*/  @P1 STG.E desc[UR14][R180.64+0x20], R189 ;  /* 0x000020bdb4001986 */ /* 0x0003e2000c10190e */
[----:B------:R-:W-:Y:S01]  /*36a0*/  ISETP.GT.AND P1, PT, R11, 0x30, P2 ;  /* 0x000000300b00780c */ /* 0x000fe20001724270 */
[----:B------:R-:W-:Y:S01]  /*36b0*/  IMAD.X R187, R194, 0x1, R19, P4 ;  /* 0x00000001c2bb7824 */ /* 0x000fe200020e0613 */
[----:B------:R-:W-:Y:S01]  /*36c0*/  LEA R192, P5, R186, UR10, 0x2 ;  /* 0x0000000abac07c11 */ /* 0x000fe2000f8a10ff */
[----:B------:R-:W-:-:S12]  /*36d0*/  @!P6 BRA `(.L_x_58) ;  /* 0x000000000004e947 */ /* 0x000fd80003800000 */
[----:B------:R4:W5:Y:S02]  /*36e0*/  LDG.E.LTC128B R17, desc[UR14][R108.64+0x20] ;  /* 0x0000200e6c117981 */ /* 0x000964000c1e1920 */
.L_x_58:
[----:B------:R-:W-:Y:S05]  /*36f0*/  BSYNC B1 ;  /* 0x0000000000017941 */ /* 0x000fea0003800000 */
.L_x_57:
        /* <DEDUP_REMOVED lines=10> */
[----:B-1----:R-:W-:Y:S02]  /*37a0*/  IADD3.X R189, R23, R16, R183, P4, !PT ;  /* 0x0000001017bd7210 */ /* 0x002fe400027fe4b7 */
[-C--:B------:R-:W-:Y:S01]  /*37b0*/  IADD3 R186, P4, R184, R22.reuse, RZ ;  /* 0x00000016b8ba7210 */ /* 0x080fe20007f9e0ff */
[----:B------:R-:W-:-:S03]  /*37c0*/  IMAD.WIDE.U32 R110, R9, R22, R188 ;  /* 0x00000016096e7225 */ /* 0x000fc600078e00bc */
[----:B------:R-:W-:Y:S02]  /*37d0*/  IADD3.X R187, R23, R16, R185, P4, !PT ;  /* 0x0000001017bb7210 */ /* 0x000fe400027fe4b9 */
[----:B------:R-:W-:Y:S01]  /*37e0*/  IADD3 R190, P4, R190, R22, RZ ;  /* 0x00000016bebe7210 */ /* 0x000fe20007f9e0ff */
[----:B------:R-:W-:Y:S01]  /*37f0*/  IMAD.WIDE.U32 R184, R152, 0xc0, R172 ;  /* 0x000000c098b87825 */ /* 0x000fe200078e00ac */
[----:B------:R-:W-:Y:S02]  /*3800*/  IADD3 R110, P6, R154, R110, RZ ;  /* 0x0000006e9a6e7210 */ /* 0x000fe40007fde0ff */
[----:B0-----:R-:W-:Y:S01]  /*3810*/  IADD3 R195, P5, R190, R20, RZ ;  /* 0x00000014bec37210 */ /* 0x001fe20007fbe0ff */
[----:B------:R-:W-:Y:S01]  /*3820*/  IMAD.X R191, R194, 0x1, R23, P4 ;  /* 0x00000001c2bf7824 */ /* 0x000fe200020e0617 */
[----:B------:R-:W-:Y:S01]  /*3830*/  ISETP.GT.AND P4, PT, R11, 0x31, P2 ;  /* 0x000000310b00780c */ /* 0x000fe20001784270 */
[----:B------:R-:W-:Y:S01]  /*3840*/  IMAD.IADD R185, R185, 0x1, R199 ;  /* 0x00000001b9b97824 */ /* 0x000fe200078e02c7 */
[----:B------:R-:W-:Y:S01]  /*3850*/  IADD3.X R111, R155, R7, R111, P6, !PT ;  /* 0x000000079b6f7210 */ /* 0x000fe200037fe46f */
[----:B------:R-:W-:-:S04]  /*3860*/  IMAD.WIDE.U32 R182, R9, R22, R186 ;  /* 0x0000001609b67225 */ /* 0x000fc800078e00ba */
[----:B------:R-:W-:Y:S01]  /*3870*/  IMAD.X R196, R191, 0x1, R19, P5 ;  /* 0x00000001bfc47824 */ /* 0x000fe200028e0613 */
[----:B--2---:R-:W-:Y:S02]  /*3880*/  IADD3 R192, P6, R154, R182, RZ ;  /* 0x000000b69ac07210 */ /* 0x004fe40007fde0ff */
[----:B------:R-:W-:Y:S02]  /*3890*/  LEA R182, P5, R195, UR10, 0x2 ;  /* 0x0000000ac3b67c11 */ /* 0x000fe4000f8a10ff */
[----:B------:R-:W-:Y:S02]  /*38a0*/  IADD3.X R193, R155, R7, R183, P6, !PT ;  /* 0x000000079bc17210 */ /* 0x000fe400037fe4b7 */
[----:B------:R-:W-:Y:S01]  /*38b0*/  LEA.HI.X R183, R195, UR11, R196, 0x2, P5 ;  /* 0x0000000bc3b77c11 */ /* 0x000fe2000a8f14c4 */
[----:B------:R-:W-:-:S04]  /*38c0*/  IMAD.WIDE.U32 R196, R5, UR8, R110 ;  /* 0x0000000805c47c25 */ /* 0x000fc8000f8e006e */
[----:B---3--:R-:W-:-:S04]  /*38d0*/  IMAD R194, R17, R14, RZ ;  /* 0x0000000e11c27224 */ /* 0x008fc800078e02ff */
[----:B------:R-:W-:Y:S02]  /*38e0*/  IMAD R201, R112, R15, R194 ;  /* 0x0000000f70c97224 */ /* 0x000fe400078e02c2 */
[----:B------:R-:W-:-:S03]  /*38f0*/  IMAD.WIDE.U32 R194, R152, 0xc0, R162 ;  /* 0x000000c098c27825 */ /* 0x000fc600078e00a2 */
[----:B------:R0:W-:Y:S01]  /*3900*/  @P1 STG.E desc[UR14][R184.64], R201 ;  /* 0x000000c9b8001986 */ /* 0x0001e2000c10190e */
[----:B------:R-:W-:Y:S05]  /*3910*/  @!P4 BRA `(.L_x_60) ;  /* 0x000000000004c947 */ /* 0x000fea0003800000 */
[----:B------:R1:W5:Y:S02]  /*3920*/  LDG.E.LTC128B R17, desc[UR14][R182.64] ;  /* 0x0000000eb6117981 */ /* 0x000364000c1e1920 */
.L_x_60:
[----:B------:R-:W-:Y:S05]  /*3930*/  BSYNC B1 ;  /* 0x0000000000017941 */ /* 0x000fea0003800000 */
.L_x_59:
[----:B-----5:R-:W-:Y:S01]  /*3940*/  IMAD R112, R17, R14, RZ ;  /* 0x0000000e11707224 */ /* 0x020fe200078e02ff */
[----:B------:R-:W-:Y:S01]  /*3950*/  ISETP.GT.AND P1, PT, R11, 0x30, P0 ;  /* 0x000000300b00780c */ /* 0x000fe20000724270 */
[----:B-1----:R-:W-:Y:S01]  /*3960*/  IMAD.IADD R183, R199, 0x1, R195 ;  /* 0x00000001c7b77824 */ /* 0x002fe200078e02c3 */
[----:B------:R-:W-:Y:S01]  /*3970*/  LEA R110, P5, R196, UR10, 0x2 ;  /* 0x0000000ac46e7c11 */ /* 0x000fe2000f8a10ff */
[----:B------:R-:W-:Y:S01]  /*3980*/  IMAD R113, R113, R15, R112 ;  /* 0x0000000f71717224 */ /* 0x000fe200078e0270 */
[----:B------:R-:W-:Y:S01]  /*3990*/  BSSY B1, `(.L_x_61) ;  /* 0x0000008000017945 */ /* 0x000fe20003800000 */
[----:B------:R-:W-:Y:S02]  /*39a0*/  IMAD.MOV.U32 R182, RZ, RZ, R194 ;  /* 0x000000ffffb67224 */ /* 0x000fe400078e00c2 */
[----:B------:R-:W-:Y:S02]  /*39b0*/  IMAD.IADD R111, R8, 0x1, R197 ;  /* 0x00000001086f7824 */ /* 0x000fe400078e02c5 */
[----:B------:R-:W-:Y:S01]  /*39c0*/  IMAD.WIDE.U32 R192, R5, UR8, R192 ;  /* 0x0000000805c07c25 */ /* 0x000fe2000f8e00c0 */
[----:B------:R1:W-:Y:S02]  /*39d0*/  @P4 STG.E desc[UR14][R182.64], R113 ;  /* 0x00000071b6004986 */ /* 0x0003e4000c10190e */
[----:B------:R-:W-:Y:S01]  /*39e0*/  LEA.HI.X R111, R196, UR11, R111, 0x2, P5 ;  /* 0x0000000bc46f7c11 */ /* 0x000fe2000a8f146f */
[----:B------:R-:W-:Y:S06]  /*39f0*/  @!P1 BRA `(.L_x_62) ;  /* 0x0000000000049947 */ /* 0x000fec0003800000 */
[----:B------:R2:W5:Y:S02]  /*3a00*/  LDG.E.LTC128B R17, desc[UR14][R110.64+0x20] ;  /* 0x0000200e6e117981 */ /* 0x000564000c1e1920 */
.L_x_62:
[----:B------:R-:W-:Y:S05]  /*3a10*/  BSYNC B1 ;  /* 0x0000000000017941 */ /* 0x000fea0003800000 */
.L_x_61:
        /* <DEDUP_REMOVED lines=16> */
.L_x_64:
[----:B------:R-:W-:Y:S05]  /*3b20*/  BSYNC B1 ;  /* 0x0000000000017941 */ /* 0x000fea0003800000 */
.L_x_63:
[----:B-----5:R-:W-:Y:S01]  /*3b30*/  IMAD R114, R17, R14, RZ ;  /* 0x0000000e11727224 */ /* 0x020fe200078e02ff */
[----:B------:R-:W-:-:S03]  /*3b40*/  LEA.HI.X R197, R190, UR11, R191, 0x2, P5 ;  /* 0x0000000bbec57c11 */ /* 0x000fc6000a8f14bf */
[----:B------:R-:W-:-:S05]  /*3b50*/  IMAD R115, R115, R15, R114 ;  /* 0x0000000f73737224 */ /* 0x000fca00078e0272 */
[----:B------:R0:W-:Y:S04]  /*3b60*/  @P6 STG.E desc[UR14][R182.64+0x20], R115 ;  /* 0x00002073b6006986 */ /* 0x0001e8000c10190e */
[----:B------:R2:W4:Y:S01]  /*3b70*/  @P1 LDG.E.LTC128B R17, desc[UR14][R196.64] ;  /* 0x0000000ec4111981 */ /* 0x000522000c1e1920 */
[C---:B------:R-:W-:Y:S01]  /*3b80*/  IMAD.WIDE.U32 R188, R22.reuse, 0x7, R188 ;  /* 0x0000000716bc7825 */ /* 0x040fe200078e00bc */
[----:B------:R-:W-:Y:S03]  /*3b90*/  BSSY B1, `(.L_x_65) ;  /* 0x000001d000017945 */ /* 0x000fe60003800000 */
[----:B------:R-:W-:Y:S01]  /*3ba0*/  IMAD.WIDE.U32 R186, R22, 0x7, R186 ;  /* 0x0000000716ba7825 */ /* 0x000fe200078e00ba */
[----:B------:R-:W-:-:S03]  /*3bb0*/  IADD3 R192, P4, R188, R22, RZ ;  /* 0x00000016bcc07210 */ /* 0x000fc60007f9e0ff */
[----:B------:R-:W-:Y:S01]  /*3bc0*/  IMAD R203, R153, 0xe0, RZ ;  /* 0x000000e099cb7824 */ /* 0x000fe200078e02ff */
[----:B-1----:R-:W-:Y:S01]  /*3bd0*/  IADD3.X R193, R23, R16, R189, P4, !PT ;  /* 0x0000001017c17210 */ /* 0x002fe200027fe4bd */
[----:B------:R-:W-:Y:S01]  /*3be0*/  IMAD.WIDE.U32 R188, R152, 0xe0, R172 ;  /* 0x000000e098bc7825 */ /* 0x000fe200078e00ac */
[----:B------:R-:W-:-:S03]  /*3bf0*/  IADD3 R190, P4, R186, R22, RZ ;  /* 0x00000016babe7210 */ /* 0x000fc60007f9e0ff */
[----:B------:R-:W-:Y:S01]  /*3c00*/  IMAD.IADD R189, R189, 0x1, R203 ;  /* 0x00000001bdbd7824 */ /* 0x000fe200078e02cb */
[----:B------:R-:W-:Y:S01]  /*3c10*/  IADD3.X R191, R23, R16, R187, P4, !PT ;  /* 0x0000001017bf7210 */ /* 0x000fe200027fe4bb */
[-C--:B------:R-:W-:Y:S01]  /*3c20*/  IMAD.WIDE.U32 R186, R9, R22.reuse, R192 ;  /* 0x0000001609ba7225 */ /* 0x080fe200078e00c0 */
[----:B------:R-:W-:-:S03]  /*3c30*/  IADD3 R194, P4, R194, R22, RZ ;  /* 0x00000016c2c27210 */ /* 0x000fc60007f9e0ff */
[----:B0-----:R-:W-:Y:S01]  /*3c40*/  IMAD.WIDE.U32 R114, R9, R22, R190 ;  /* 0x0000001609727225 */ /* 0x001fe200078e00be */
[----:B------:R-:W-:Y:S02]  /*3c50*/  IADD3 R186, P6, R154, R186, RZ ;  /* 0x000000ba9aba7210 */ /* 0x000fe40007fde0ff */
[----:B------:R-:W-:Y:S01]  /*3c60*/  IADD3 R199, P5, R194, R20, RZ ;  /* 0x00000014c2c77210 */ /* 0x000fe20007fbe0ff */
[----:B------:R-:W-:Y:S01]  /*3c70*/  IMAD.X R195, R198, 0x1, R23, P4 ;  /* 0x00000001c6c37824 */ /* 0x000fe200020e0617 */
[----:B------:R-:W-:Y:S02]  /*3c80*/  ISETP.GT.AND P4, PT, R11, 0x39, P2 ;  /* 0x000000390b00780c */ /* 0x000fe40001784270 */
[----:B------:R-:W-:Y:S01]  /*3c90*/  IADD3.X R187, R155, R7, R187, P6, !PT ;  /* 0x000000079bbb7210 */ /* 0x000fe200037fe4bb */
[----:B------:R-:W-:Y:S01]  /*3ca0*/  IMAD.X R200, R195, 0x1, R19, P5 ;  /* 0x00000001c3c87824 */ /* 0x000fe200028e0613 */
[----:B--2---:R-:W-:Y:S02]  /*3cb0*/  IADD3 R196, P6, R154, R114, RZ ;  /* 0x000000729ac47210 */ /* 0x004fe40007fde0ff */
[----:B------:R-:W-:-:S02]  /*3cc0*/  LEA R114, P5, R199, UR10, 0x2 ;  /* 0x0000000ac7727c11 */ /* 0x000fc4000f8a10ff */
[----:B------:R-:W-:Y:S02]  /*3cd0*/  IADD3.X R197, R155, R7, R115, P6, !PT ;  /* 0x000000079bc57210 */ /* 0x000fe400037fe473 */
[----:B------:R-:W-:Y:S01]  /*3ce0*/  LEA.HI.X R115, R199, UR11, R200, 0x2, P5 ;  /* 0x0000000bc7737c11 */ /* 0x000fe2000a8f14c8 */
[----:B------:R-:W-:-:S04]  /*3cf0*/  IMAD.WIDE.U32 R200, R5, UR8, R186 ;  /* 0x0000000805c87c25 */ /* 0x000fc8000f8e00ba */
[----:B----4-:R-:W-:-:S04]  /*3d00*/  IMAD R198, R17, R14, RZ ;  /* 0x0000000e11c67224 */ /* 0x010fc800078e02ff */
[----:B------:R-:W-:Y:S02]  /*3d10*/  IMAD R205, R116, R15, R198 ;  /* 0x0000000f74cd7224 */ /* 0x000fe400078e02c6 */
[----:B------:R-:W-:-:S03]  /*3d20*/  IMAD.WIDE.U32 R198, R152, 0xe0, R162 ;  /* 0x000000e098c67825 */ /* 0x000fc600078e00a2 */
[----:B------:R0:W-:Y:S01]  /*3d30*/  @P1 STG.E desc[UR14][R188.64], R205 ;  /* 0x000000cdbc001986 */ /* 0x0001e2000c10190e */
[----:B------:R-:W-:Y:S05]  /*3d40*/  @!P4 BRA `(.L_x_66) ;  /* 0x000000000004c947 */ /* 0x000fea0003800000 */
[----:B------:R1:W5:Y:S02]  /*3d50*/  LDG.E.LTC128B R17, desc[UR14][R114.64] ;  /* 0x0000000e72117981 */ /* 0x000364000c1e1920 */
.L_x_66:
[----:B------:R-:W-:Y:S05]  /*3d60*/  BSYNC B1 ;  /* 0x0000000000017941 */ /* 0x000fea0003800000 */
.L_x_65:
[----:B-----5:R-:W-:Y:S01]  /*3d70*/  IMAD R116, R17, R14, RZ ;  /* 0x0000000e11747224 */ /* 0x020fe200078e02ff */
[----:B------:R-:W-:Y:S01]  /*3d80*/  ISETP.GT.AND P1, PT, R11, 0x38, P0 ;  /* 0x000000380b00780c */ /* 0x000fe20000724270 */
[----:B------:R-:W-:Y:S01]  /*3d90*/  IMAD.IADD R187, R203, 0x1, R199 ;  /* 0x00000001cbbb7824 */ /* 0x000fe200078e02c7 */
[----:B-1----:R-:W-:Y:S01]  /*3da0*/  IADD3 R115, R8, R201, RZ ;  /* 0x000000c908737210 */ /* 0x002fe20007ffe0ff */
[----:B------:R-:W-:Y:S01]  /*3db0*/  IMAD R117, R117, R15, R116 ;  /* 0x0000000f75757224 */ /* 0x000fe200078e0274 */
[C---:B------:R-:W-:Y:S01]  /*3dc0*/  LEA R114, P5, R200.reuse, UR10, 0x2 ;  /* 0x0000000ac8727c11 */ /* 0x040fe2000f8a10ff */
[----:B------:R-:W-:Y:S01]  /*3dd0*/  IMAD.MOV.U32 R186, RZ, RZ, R198 ;  /* 0x000000ffffba7224 */ /* 0x000fe200078e00c6 */
[----:B------:R-:W-:Y:S01]  /*3de0*/  BSSY B1, `(.L_x_67) ;  /* 0x0000006000017945 */ /* 0x000fe20003800000 */
[----:B------:R-:W-:Y:S01]  /*3df0*/  IMAD.WIDE.U32 R196, R5, UR8, R196 ;  /* 0x0000000805c47c25 */ /* 0x000fe2000f8e00c4 */
[----:B------:R-:W-:Y:S02]  /*3e00*/  LEA.HI.X R115, R200, UR11, R115, 0x2, P5 ;  /* 0x0000000bc8737c11 */ /* 0x000fe4000a8f1473 */
[----:B------:R1:W-:Y:S03]  /*3e10*/  @P4 STG.E desc[UR14][R186.64], R117 ;  /* 0x00000075ba004986 */ /* 0x0003e6000c10190e */
[----:B------:R-:W-:Y:S05]  /*3e20*/  @!P1 BRA `(.L_x_68) ;  /* 0x0000000000049947 */ /* 0x000fea0003800000 */
[----:B------:R2:W5:Y:S02]  /*3e30*/  LDG.E.LTC128B R17, desc[UR14][R114.64+0x20] ;  /* 0x0000200e72117981 */ /* 0x000564000c1e1920 */
.L_x_68:
[----:B------:R-:W-:Y:S05]  /*3e40*/  BSYNC B1 ;  /* 0x0000000000017941 */ /* 0x000fea0003800000 */
.L_x_67:
        /* <DEDUP_REMOVED lines=16> */
.L_x_70:
[----:B------:R-:W-:Y:S05]  /*3f50*/  BSYNC B1 ;  /* 0x0000000000017941 */ /* 0x000fea0003800000 */
.L_x_69:
[----:B-----5:R-:W-:Y:S01]  /*3f60*/  IMAD R118, R17, R14, RZ ;  /* 0x0000000e11767224 */ /* 0x020fe200078e02ff */
[----:B------:R-:W-:-:S03]  /*3f70*/  LEA.HI.X R197, R194, UR11, R195, 0x2, P5 ;  /* 0x0000000bc2c57c11 */ /* 0x000fc6000a8f14c3 */
[----:B-1----:R-:W-:-:S05]  /*3f80*/  IMAD R201, R119, R15, R118 ;  /* 0x0000000f77c97224 */ /* 0x002fca00078e0276 */
[----:B------:R1:W-:Y:S04]  /*3f90*/  @P6 STG.E desc[UR14][R186.64+0x20], R201 ;  /* 0x000020c9ba006986 */ /* 0x0003e8000c10190e */
[----:B------:R2:W3:Y:S01]  /*3fa0*/  @P1 LDG.E.LTC128B R17, desc[UR14][R196.64] ;  /* 0x0000000ec4111981 */ /* 0x0004e2000c1e1920 */
[----:B------:R-:W-:Y:S01]  /*3fb0*/  IMAD.WIDE.U32 R192, R22, 0x7, R192 ;  /* 0x0000000716c07825 */ /* 0x000fe200078e00c0 */
[----:B0-----:R-:W-:Y:S01]  /*3fc0*/  SHF.L.U64.HI R205, R152, 0x8, R153 ;  /* 0x0000000898cd7819 */ /* 0x001fe20000010299 */
[----:B------:R-:W-:Y:S01]  /*3fd0*/  BSSY B1, `(.L_x_71) ;  /* 0x000001d000017945 */ /* 0x000fe20003800000 */
[-C--:B------:R-:W-:Y:S01]  /*3fe0*/  IADD3 R198, P6, R198, R22.reuse, RZ ;  /* 0x00000016c6c67210 */ /* 0x080fe20007fde0ff */
[----:B------:R-:W-:Y:S01]  /*3ff0*/  IMAD.SHL.U32 R199, R152, 0x100, RZ ;  /* 0x0000010098c77824 */ /* 0x000fe200078e00ff */
[----:B------:R-:W-:Y:S01]  /*4000*/  IADD3 R194, P4, R192, R22, RZ ;  /* 0x00000016c0c27210 */ /* 0x000fe20007f9e0ff */
[----:B------:R-:W-:-:S03]  /*4010*/  IMAD.WIDE.U32 R118, R22, 0x7, R190 ;  /* 0x0000000716767825 */ /* 0x000fc600078e00be */
[----:B------:R-:W-:Y:S02]  /*4020*/  IADD3 R192, P5, R199, R172, RZ ;  /* 0x000000acc7c07210 */ /* 0x000fe40007fbe0ff */
[----:B------:R-:W-:Y:S02]  /*4030*/  IADD3.X R195, R23, R16, R193, P4, !PT ;  /* 0x0000001017c37210 */ /* 0x000fe400027fe4c1 */
[----:B------:R-:W-:Y:S01]  /*4040*/  IADD3 R190, P4, R199, R162, RZ ;  /* 0x000000a2c7be7210 */ /* 0x000fe20007f9e0ff */
[----:B------:R-:W-:Y:S01]  /*4050*/  IMAD.X R193, R205, 0x1, R173, P5 ;  /* 0x00000001cdc17824 */ /* 0x000fe200028e06ad */
[-C--:B--2---:R-:W-:Y:S01]  /*4060*/  IADD3 R196, P5, R118, R22.reuse, RZ ;  /* 0x0000001676c47210 */ /* 0x084fe20007fbe0ff */
[----:B-1----:R-:W-:-:S03]  /*4070*/  IMAD.WIDE.U32 R200, R9, R22, R194 ;  /* 0x0000001609c87225 */ /* 0x002fc600078e00c2 */
[----:B------:R-:W-:Y:S01]  /*4080*/  IADD3.X R197, R23, R16, R119, P5, !PT ;  /* 0x0000001017c57210 */ /* 0x000fe20002ffe477 */
[----:B------:R-:W-:Y:S01]  /*4090*/  IMAD.X R191, R205, 0x1, R163, P4 ;  /* 0x00000001cdbf7824 */ /* 0x000fe200020e06a3 */
[----:B------:R-:W-:Y:S01]  /*40a0*/  IADD3 R204, P5, R154, R200, RZ ;  /* 0x000000c89acc7210 */ /* 0x000fe20007fbe0ff */
[----:B------:R-:W-:Y:S01]  /*40b0*/  IMAD.X R199, R202, 0x1, R23, P6 ;  /* 0x00000001cac77824 */ /* 0x000fe200030e0617 */
[----:B------:R-:W-:Y:S01]  /*40c0*/  IADD3 R203, P6, R198, R20, RZ ;  /* 0x00000014c6cb7210 */ /* 0x000fe20007fde0ff */
[----:B------:R-:W-:Y:S01]  /*40d0*/  IMAD.WIDE.U32 R118, R9, R22, R196 ;  /* 0x0000001609767225 */ /* 0x000fe200078e00c4 */
[----:B------:R-:W-:Y:S02]  /*40e0*/  IADD3.X R205, R155, R7, R201, P5, !PT ;  /* 0x000000079bcd7210 */ /* 0x000fe40002ffe4c9 */
[----:B------:R-:W-:Y:S01]  /*40f0*/  LEA R202, P4, R203, UR10, 0x2 ;  /* 0x0000000acbca7c11 */ /* 0x000fe2000f8810ff */
[----:B------:R-:W-:Y:S02]  /*4100*/  IMAD.X R200, R199, 0x1, R19, P6 ;  /* 0x00000001c7c87824 */ /* 0x000fe400030e0613 */
[----:B------:R-:W-:-:S03]  /*4110*/  IMAD.WIDE.U32 R204, R5, UR8, R204 ;  /* 0x0000000805cc7c25 */ /* 0x000fc6000f8e00cc */
[----:B------:R-:W-:Y:S02]  /*4120*/  LEA.HI.X R203, R203, UR11, R200, 0x2, P4 ;  /* 0x0000000bcbcb7c11 */ /* 0x000fe4000a0f14c8 */
[----:B------:R-:W-:Y:S02]  /*4130*/  ISETP.GT.AND P4, PT, R11, 0x41, P2 ;  /* 0x000000410b00780c */ /* 0x000fe40001784270 */
[----:B------:R-:W-:Y:S01]  /*4140*/  IADD3 R200, P5, R154, R118, RZ ;  /* 0x000000769ac87210 */ /* 0x000fe20007fbe0ff */
[----:B---3--:R-:W-:-:S04]  /*4150*/  IMAD R201, R17, R14, RZ ;  /* 0x0000000e11c97224 */ /* 0x008fc800078e02ff */
[----:B------:R-:W-:-:S05]  /*4160*/  IMAD R207, R120, R15, R201 ;  /* 0x0000000f78cf7224 */ /* 0x000fca00078e02c9 */
[----:B------:R0:W-:Y:S01]  /*4170*/  @P1 STG.E desc[UR14][R192.64], R207 ;  /* 0x000000cfc0001986 */ /* 0x0001e2000c10190e */
[----:B------:R-:W-:Y:S05]  /*4180*/  @!P4 BRA `(.L_x_72) ;  /* 0x000000000004c947 */ /* 0x000fea0003800000 */
[----:B------:R1:W5:Y:S02]  /*4190*/  LDG.E.LTC128B R17, desc[UR14][R202.64] ;  /* 0x0000000eca117981 */ /* 0x000364000c1e1920 */
.L_x_72:
[----:B------:R-:W-:Y:S05]  /*41a0*/  BSYNC B1 ;  /* 0x0000000000017941 */ /* 0x000fea0003800000 */
.L_x_71:
[----:B-----5:R-:W-:Y:S01]  /*41b0*/  IMAD R120, R17, R14, RZ ;  /* 0x0000000e11787224 */ /* 0x020fe200078e02ff */
[----:B------:R-:W-:Y:S01]  /*41c0*/  ISETP.GT.AND P1, PT, R11, 0x40, P0 ;  /* 0x000000400b00780c */ /* 0x000fe20000724270 */
[----:B------:R-:W-:Y:S01]  /*41d0*/  BSSY B1, `(.L_x_73) ;  /* 0x000000a000017945 */ /* 0x000fe20003800000 */
[----:B------:R-:W-:Y:S01]  /*41e0*/  IADD3.X R201, R155, R7, R119, P5, !PT ;  /* 0x000000079bc97210 */ /* 0x000fe20002ffe477 */
[----:B------:R-:W-:Y:S01]  /*41f0*/  IMAD R121, R121, R15, R120 ;  /* 0x0000000f79797224 */ /* 0x000fe200078e0278 */
[----:B------:R-:W-:Y:S01]  /*4200*/  LEA R118, P5, R204, UR10, 0x2 ;  /* 0x0000000acc767c11 */ /* 0x000fe2000f8a10ff */
[----:B------:R-:W-:Y:S02]  /*4210*/  IMAD.IADD R119, R8, 0x1, R205 ;  /* 0x0000000108777824 */ /* 0x000fe400078e02cd */
[----:B------:R-:W-:Y:S01]  /*4220*/  IMAD.WIDE.U32 R200, R5, UR8, R200 ;  /* 0x0000000805c87c25 */ /* 0x000fe2000f8e00c8 */
[----:B------:R2:W-:Y:S02]  /*4230*/  @P4 STG.E desc[UR14][R190.64], R121 ;  /* 0x00000079be004986 */ /* 0x0005e4000c10190e */
[----:B------:R-:W-:-:S03]  /*4240*/  LEA.HI.X R119, R204, UR11, R119, 0x2, P5 ;  /* 0x0000000bcc777c11 */ /* 0x000fc6000a8f1477 */
[----:B------:R-:W-:Y:S05]  /*4250*/  @!P1 BRA `(.L_x_74) ;  /* 0x0000000000049947 */ /* 0x000fea0003800000 */
[----:B------:R3:W5:Y:S02]  /*4260*/  LDG.E.LTC128B R17, desc[UR14][R118.64+0x20] ;  /* 0x0000200e76117981 */ /* 0x000764000c1e1920 */
.L_x_74:
[----:B------:R-:W-:Y:S05]  /*4270*/  BSYNC B1 ;  /* 0x0000000000017941 */ /* 0x000fea0003800000 */
.L_x_73:
[----:B------:R-:W-:Y:S01]  /*4280*/  ISETP.GT.AND P6, PT, R11, 0x41, P0 ;  /* 0x000000410b00780c */ /* 0x000fe200007c4270 */
[----:B-----5:R-:W-:Y:S01]  /*4290*/  IMAD R120, R17, R14, RZ ;  /* 0x0000000e11787224 */ /* 0x020fe200078e02ff */
[----:B------:R-:W-:Y:S01]  /*42a0*/  BSSY B1, `(.L_x_75) ;  /* 0x000000e000017945 */ /* 0x000fe20003800000 */
[----:B------:R-:W-:-:S04]  /*42b0*/  IMAD.WIDE.U32 R204, R22, 0x7, R198 ;  /* 0x0000000716cc7825 */ /* 0x000fc800078e00c6 */
[----:B--2---:R-:W-:Y:S01]  /*42c0*/  IMAD.IADD R121, R8, 0x1, R201 ;  /* 0x0000000108797824 */ /* 0x004fe200078e02c9 */
        /* <DEDUP_REMOVED lines=8> */
[----:B-1----:R-:W-:Y:S01]  /*4350*/  LEA R202, P5, R198, UR10, 0x2 ;  /* 0x0000000ac6ca7c11 */ /* 0x002fe2000f8a10ff */
[----:B------:R-:W-:-:S12]  /*4360*/  @!P6 BRA `(.L_x_76) ;  /* 0x000000000004e947 */ /* 0x000fd80003800000 */
[----:B------:R1:W5:Y:S02]  /*4370*/  LDG.E.LTC128B R17, desc[UR14][R120.64+0x20] ;  /* 0x0000200e78117981 */ /* 0x000364000c1e1920 */
.L_x_76:
[----:B------:R-:W-:Y:S05]  /*4380*/  BSYNC B1 ;  /* 0x0000000000017941 */ /* 0x000fea0003800000 */
.L_x_75:
        /* <DEDUP_REMOVED lines=13> */
[----:B--2---:R-:W-:Y:S02]  /*4460*/  IADD3.X R201, R23, R16, R197, P4, !PT ;  /* 0x0000001017c97210 */ /* 0x004fe400027fe4c5 */
        /* <DEDUP_REMOVED lines=8> */
[----:B---3--:R-:W-:-:S04]  /*44f0*/  IMAD.WIDE.U32 R122, R9, R22, R200 ;  /* 0x00000016097a7225 */ /* 0x008fc800078e00c8 */
[----:B------:R-:W-:Y:S01]  /*4500*/  IMAD.X R208, R205, 0x1, R19, P5 ;  /* 0x00000001cdd07824 */ /* 0x000fe200028e0613 */
[----:B----4-:R-:W-:Y:S02]  /*4510*/  IADD3 R202, P6, R154, R122, RZ ;  /* 0x0000007a9aca7210 */ /* 0x010fe40007fde0ff */
[----:B------:R-:W-:Y:S02]  /*4520*/  LEA R122, P5, R207, UR10, 0x2 ;  /* 0x0000000acf7a7c11 */ /* 0x000fe4000f8a10ff */
[----:B------:R-:W-:Y:S02]  /*4530*/  IADD3.X R203, R155, R7, R123, P6, !PT ;  /* 0x000000079bcb7210 */ /* 0x000fe400037fe47b */
[----:B------:R-:W-:Y:S01]  /*4540*/  LEA.HI.X R123, R207, UR11, R208, 0x2, P5 ;  /* 0x0000000bcf7b7c11 */ /* 0x000fe2000a8f14d0 */
[----:B------:R-:W-:-:S04]  /*4550*/  IMAD.WIDE.U32 R208, R5, UR8, R194 ;  /* 0x0000000805d07c25 */ /* 0x000fc8000f8e00c2 */
[----:B------:R-:W-:-:S04]  /*4560*/  IMAD R206, R17, R14, RZ ;  /* 0x0000000e11ce7224 */ /* 0x000fc800078e02ff */
[----:B------:R-:W-:Y:S02]  /*4570*/  IMAD R213, R124, R15, R206 ;  /* 0x0000000f7cd57224 */ /* 0x000fe400078e02ce */
[----:B------:R-:W-:-:S03]  /*4580*/  IMAD.WIDE.U32 R206, R152, 0x120, R162 ;  /* 0x0000012098ce7825 */ /* 0x000fc600078e00a2 */
[----:B------:R0:W-:Y:S01]  /*4590*/  @P1 STG.E desc[UR14][R196.64], R213 ;  /* 0x000000d5c4001986 */ /* 0x0001e2000c10190e */
[----:B------:R-:W-:Y:S05]  /*45a0*/  @!P4 BRA `(.L_x_78) ;  /* 0x000000000004c947 */ /* 0x000fea0003800000 */
[----:B------:R2:W5:Y:S02]  /*45b0*/  LDG.E.LTC128B R17, desc[UR14][R122.64] ;  /* 0x0000000e7a117981 */ /* 0x000564000c1e1920 */
.L_x_78:
[----:B------:R-:W-:Y:S05]  /*45c0*/  BSYNC B1 ;  /* 0x0000000000017941 */ /* 0x000fea0003800000 */
.L_x_77:
[----:B-----5:R-:W-:Y:S01]  /*45d0*/  IMAD R124, R17, R14, RZ ;  /* 0x0000000e117c7224 */ /* 0x020fe200078e02ff */
[----:B------:R-:W-:Y:S01]  /*45e0*/  ISETP.GT.AND P1, PT, R11, 0x48, P0 ;  /* 0x000000480b00780c */ /* 0x000fe20000724270 */
[----:B------:R-:W-:Y:S01]  /*45f0*/  IMAD.IADD R195, R211, 0x1, R207 ;  /* 0x00000001d3c37824 */ /* 0x000fe200078e02cf */
[----:B--2---:R-:W-:Y:S01]  /*4600*/  LEA R122, P5, R208, UR10, 0x2 ;  /* 0x0000000ad07a7c11 */ /* 0x004fe2000f8a10ff */
        /* <DEDUP_REMOVED lines=9> */
.L_x_80:
[----:B------:R-:W-:Y:S05]  /*46a0*/  BSYNC B1 ;  /* 0x0000000000017941 */ /* 0x000fea0003800000 */
.L_x_79:
        /* <DEDUP_REMOVED lines=16> */
.L_x_82:
[----:B------:R-:W-:Y:S05]  /*47b0*/  BSYNC B1 ;  /* 0x0000000000017941 */ /* 0x000fea0003800000 */
.L_x_81:
        /* <DEDUP_REMOVED lines=11> */
[-C--:B------:R-:W-:Y:S02]  /*4870*/  IADD3 R210, P4, R210, R22.reuse, RZ ;  /* 0x00000016d2d27210 */ /* 0x080fe40007f9e0ff */
[-C--:B------:R-:W-:Y:S01]  /*4880*/  IADD3 R204, P5, R200, R22.reuse, RZ ;  /* 0x00000016c8cc7210 */ /* 0x080fe20007fbe0ff */
[----:B------:R-:W-:-:S03]  /*4890*/  IMAD.WIDE.U32 R126, R9, R22, R202 ;  /* 0x00000016097e7225 */ /* 0x000fc600078e00ca */
[----:B--2---:R-:W-:Y:S01]  /*48a0*/  IADD3.X R205, R23, R16, R201, P5, !PT ;  /* 0x0000001017cd7210 */ /* 0x004fe20002ffe4c9 */
[----:B0-----:R-:W-:Y:S01]  /*48b0*/  IMAD.X R211, R209, 0x1, R23, P4 ;  /* 0x00000001d1d37824 */ /* 0x001fe200020e0617 */
[----:B------:R-:W-:Y:S01]  /*48c0*/  IADD3 R208, P6, R154, R126, RZ ;  /* 0x0000007e9ad07210 */ /* 0x000fe20007fde0ff */
[----:B------:R-:W-:Y:S01]  /*48d0*/  IMAD.WIDE.U32 R200, R152, 0x140, R172 ;  /* 0x0000014098c87825 */ /* 0x000fe200078e00ac */
[----:B------:R-:W-:Y:S02]  /*48e0*/  ISETP.GT.AND P4, PT, R11, 0x51, P2 ;  /* 0x000000510b00780c */ /* 0x000fe40001784270 */
[----:B------:R-:W-:Y:S01]  /*48f0*/  IADD3.X R209, R155, R7, R127, P6, !PT ;  /* 0x000000079bd17210 */ /* 0x000fe200037fe47f */
[----:B------:R-:W-:Y:S01]  /*4900*/  IMAD.IADD R201, R201, 0x1, R215 ;  /* 0x00000001c9c97824 */ /* 0x000fe200078e02d7 */
[----:B------:R-:W-:Y:S01]  /*4910*/  IADD3 R212, P5, R210, R20, RZ ;  /* 0x00000014d2d47210 */ /* 0x000fe20007fbe0ff */
[----:B------:R-:W-:-:S03]  /*4920*/  IMAD.WIDE.U32 R198, R9, R22, R204 ;  /* 0x0000001609c67225 */ /* 0x000fc600078e00cc */
[----:B------:R-:W-:Y:S01]  /*4930*/  IADD3.X R213, R211, R19, RZ, P5, !PT ;  /* 0x00000013d3d57210 */ /* 0x000fe20002ffe4ff */
[----:B------:R-:W-:Y:S01]  /*4940*/  IMAD.WIDE.U32 R208, R5, UR8, R208 ;  /* 0x0000000805d07c25 */ /* 0x000fe2000f8e00d0 */
[----:B-1----:R-:W-:Y:S02]  /*4950*/  IADD3 R206, P6, R154, R198, RZ ;  /* 0x000000c69ace7210 */ /* 0x002fe40007fde0ff */
        /* <DEDUP_REMOVED lines=9> */
.L_x_84:
[----:B------:R-:W-:Y:S05]  /*49f0*/  BSYNC B1 ;  /* 0x0000000000017941 */ /* 0x000fea0003800000 */
.L_x_83:
        /* <DEDUP_REMOVED lines=12> */
.L_x_86:
[----:B------:R-:W-:Y:S05]  /*4ac0*/  BSYNC B1 ;  /* 0x0000000000017941 */ /* 0x000fea0003800000 */
.L_x_85:
        /* <DEDUP_REMOVED lines=16> */
.L_x_88:
[----:B------:R-:W-:Y:S05]  /*4bd0*/  BSYNC B1 ;  /* 0x0000000000017941 */ /* 0x000fea0003800000 */
.L_x_87:
        /* <DEDUP_REMOVED lines=10> */
[----:B------:R-:W-:Y:S01]  /*4c80*/  IADD3.X R213, R23, R16, R131, P4, !PT ;  /* 0x0000001017d57210 */ /* 0x000fe200027fe483 */
[----:B------:R-:W-:Y:S01]  /*4c90*/  IMAD.WIDE.U32 R202, R152, 0x160, R172 ;  /* 0x0000016098ca7825 */ /* 0x000fe200078e00ac */
[-C--:B------:R-:W-:Y:S02]  /*4ca0*/  IADD3 R208, P5, R204, R22.reuse, RZ ;  /* 0x00000016ccd07210 */ /* 0x080fe40007fbe0ff */
[-C--:B------:R-:W-:Y:S01]  /*4cb0*/  IADD3 R210, P4, R210, R22.reuse, RZ ;  /* 0x00000016d2d27210 */ /* 0x080fe20007f9e0ff */
[----:B------:R-:W-:Y:S01]  /*4cc0*/  IMAD.WIDE.U32 R130, R9, R22, R212 ;  /* 0x0000001609827225 */ /* 0x000fe200078e00d4 */
[----:B-1----:R-:W-:-:S03]  /*4cd0*/  IADD3.X R209, R23, R16, R205, P5, !PT ;  /* 0x0000001017d17210 */ /* 0x002fc60002ffe4cd */
[----:B------:R-:W-:Y:S01]  /*4ce0*/  IMAD.IADD R203, R203, 0x1, R215 ;  /* 0x00000001cbcb7824 */ /* 0x000fe200078e02d7 */
[----:B------:R-:W-:Y:S01]  /*4cf0*/  IADD3 R204, P5, R154, R130, RZ ;  /* 0x000000829acc7210 */ /* 0x000fe20007fbe0ff */
[----:B0-----:R-:W-:Y:S01]  /*4d00*/  IMAD.X R211, R214, 0x1, R23, P4 ;  /* 0x00000001d6d37824 */ /* 0x001fe200020e0617 */
[----:B--2---:R-:W-:Y:S02]  /*4d10*/  IADD3 R206, P4, R210, R20, RZ ;  /* 0x00000014d2ce7210 */ /* 0x004fe40007f9e0ff */
[----:B------:R-:W-:-:S03]  /*4d20*/  IADD3.X R205, R155, R7, R131, P5, !PT ;  /* 0x000000079bcd7210 */ /* 0x000fc60002ffe483 */
[----:B------:R-:W-:Y:S01]  /*4d30*/  IMAD.X R131, R211, 0x1, R19, P4 ;  /* 0x00000001d3837824 */ /* 0x000fe200020e0613 */
[----:B------:R-:W-:Y:S01]  /*4d40*/  ISETP.GT.AND P4, PT, R11, 0x59, P2 ;  /* 0x000000590b00780c */ /* 0x000fe20001784270 */
[----:B------:R-:W-:-:S04]  /*4d50*/  IMAD.WIDE.U32 R204, R5, UR8, R204 ;  /* 0x0000000805cc7c25 */ /* 0x000fc8000f8e00cc */
[----:B----4-:R-:W-:-:S04]  /*4d60*/  IMAD R130, R17, R14, RZ ;  /* 0x0000000e11827224 */ /* 0x010fc800078e02ff */
[----:B------:R-:W-:Y:S01]  /*4d70*/  IMAD R217, R132, R15, R130 ;  /* 0x0000000f84d97224 */ /* 0x000fe200078e0282 */
[----:B------:R-:W-:-:S04]  /*4d80*/  LEA R130, P5, R206, UR10, 0x2 ;  /* 0x0000000ace827c11 */ /* 0x000fc8000f8a10ff */
[----:B------:R0:W-:Y:S01]  /*4d90*/  @P1 STG.E desc[UR14][R202.64], R217 ;  /* 0x000000d9ca001986 */ /* 0x0001e2000c10190e */
[----:B------:R-:W-:Y:S01]  /*4da0*/  LEA.HI.X R131, R206, UR11, R131, 0x2, P5 ;  /* 0x0000000bce837c11 */ /* 0x000fe2000a8f1483 */
[----:B------:R-:W-:Y:S01]  /*4db0*/  IMAD.WIDE.U32 R206, R9, R22, R208 ;  /* 0x0000001609ce7225 */ /* 0x000fe200078e00d0 */
[----:B------:R-:W-:Y:S06]  /*4dc0*/  @!P4 BRA `(.L_x_90) ;  /* 0x000000000004c947 */ /* 0x000fec0003800000 */
[----:B------:R1:W5:Y:S02]  /*4dd0*/  LDG.E.LTC128B R17, desc[UR14][R130.64] ;  /* 0x0000000e82117981 */ /* 0x000364000c1e1920 */
.L_x_90:
[----:B------:R-:W-:Y:S05]  /*4de0*/  BSYNC B1 ;  /* 0x0000000000017941 */ /* 0x000fea0003800000 */
.L_x_89:
[----:B-1----:R-:W-:Y:S01]  /*4df0*/  IMAD.IADD R131, R8, 0x1, R205 ;  /* 0x0000000108837824 */ /* 0x002fe200078e02cd */
[----:B------:R-:W-:Y:S01]  /*4e00*/  LEA R130, P1, R204, UR10, 0x2 ;  /* 0x0000000acc827c11 */ /* 0x000fe2000f8210ff */
[----:B-----5:R-:W-:Y:S01]  /*4e10*/  IMAD R132, R17, R14, RZ ;  /* 0x0000000e11847224 */ /* 0x020fe200078e02ff */
[----:B------:R-:W-:Y:S01]  /*4e20*/  IADD3 R206, P5, R154, R206, RZ ;  /* 0x000000ce9ace7210 */ /* 0x000fe20007fbe0ff */
[----:B------:R-:W-:Y:S01]  /*4e30*/  BSSY B1, `(.L_x_91) ;  /* 0x000000b000017945 */ /* 0x000fe20003800000 */
[----:B------:R-:W-:Y:S01]  /*4e40*/  LEA.HI.X R131, R204, UR11, R131, 0x2, P1 ;  /* 0x0000000bcc837c11 */ /* 0x000fe200088f1483 */
[----:B------:R-:W-:Y:S01]  /*4e50*/  IMAD.WIDE.U32 R204, R152, 0x160, R162 ;  /* 0x0000016098cc7825 */ /* 0x000fe200078e00a2 */
[----:B------:R-:W-:Y:S02]  /*4e60*/  IADD3.X R207, R155, R7, R207, P5, !PT ;  /* 0x000000079bcf7210 */ /* 0x000fe40002ffe4cf */
[----:B------:R-:W-:Y:S01]  /*4e70*/  ISETP.GT.AND P5, PT, R11, 0x58, P0 ;  /* 0x000000580b00780c */ /* 0x000fe200007a4270 */
[----:B------:R-:W-:-:S02]  /*4e80*/  IMAD R133, R133, R15, R132 ;  /* 0x0000000f85857224 */ /* 0x000fc400078e0284 */
[----:B------:R-:W-:Y:S02]  /*4e90*/  IMAD.IADD R205, R215, 0x1, R205 ;  /* 0x00000001d7cd7824 */ /* 0x000fe400078e02cd */
[----:B------:R-:W-:-:S03]  /*4ea0*/  IMAD.WIDE.U32 R206, R5, UR8, R206 ;  /* 0x0000000805ce7c25 */ /* 0x000fc6000f8e00ce */
[----:B------:R1:W-:Y:S05]  /*4eb0*/  @P4 STG.E desc[UR14][R204.64], R133 ;  /* 0x00000085cc004986 */ /* 0x0003ea000c10190e */
[----:B------:R-:W-:Y:S05]  /*4ec0*/  @!P5 BRA `(.L_x_92) ;  /* 0x000000000004d947 */ /* 0x000fea0003800000 */
[----:B------:R2:W5:Y:S02]  /*4ed0*/  LDG.E.LTC128B R17, desc[UR14][R130.64+0x20] ;  /* 0x0000200e82117981 */ /* 0x000564000c1e1920 */
.L_x_92:
[----:B------:R-:W-:Y:S05]  /*4ee0*/  BSYNC B1 ;  /* 0x0000000000017941 */ /* 0x000fea0003800000 */
.L_x_91:
[----:B-----5:R-:W-:Y:S01]  /*4ef0*/  IMAD R132, R17, R14, RZ ;  /* 0x0000000e11847224 */ /* 0x020fe200078e02ff */
[----:B------:R-:W-:Y:S01]  /*4f00*/  ISETP.GT.AND P1, PT, R11, 0x59, P0 ;  /* 0x000000590b00780c */ /* 0x000fe20000724270 */
[----:B-1----:R-:W-:Y:S01]  /*4f10*/  IMAD.IADD R133, R8, 0x1, R207 ;  /* 0x0000000108857824 */ /* 0x002fe200078e02cf */
[----:B------:R-:W-:Y:S01]  /*4f20*/  BSSY B1, `(.L_x_93) ;  /* 0x0000009000017945 */ /* 0x000fe20003800000 */
[----:B0-----:R-:W-:Y:S01]  /*4f30*/  IMAD R217, R134, R15, R132 ;  /* 0x0000000f86d97224 */ /* 0x001fe200078e0284 */
[----:B------:R-:W-:Y:S01]  /*4f40*/  LEA R132, P4, R206, UR10, 0x2 ;  /* 0x0000000ace847c11 */ /* 0x000fe2000f8810ff */
[----:B------:R-:W-:-:S03]  /*4f50*/  IMAD.WIDE.U32 R210, R22, 0x7, R210 ;  /* 0x0000000716d27825 */ /* 0x000fc600078e00d2 */
[----:B------:R0:W-:Y:S01]  /*4f60*/  @P5 STG.E desc[UR14][R202.64+0x20], R217 ;  /* 0x000020d9ca005986 */ /* 0x0001e2000c10190e */
[----:B------:R-:W-:Y:S01]  /*4f70*/  LEA.HI.X R133, R206, UR11, R133, 0x2, P4 ;  /* 0x0000000bce857c11 */ /* 0x000fe2000a0f1485 */
[----:B------:R-:W-:-:S03]  /*4f80*/  IMAD.IADD R215, R16, 0x1, R211 ;  /* 0x0000000110d77824 */ /* 0x000fc600078e02d3 */
[----:B------:R-:W-:Y:S05]  /*4f90*/  @!P1 BRA `(.L_x_94) ;  /* 0x0000000000049947 */ /* 0x000fea0003800000 */
[----:B------:R1:W5:Y:S02]  /*4fa0*/  LDG.E.LTC128B R17, desc[UR14][R132.64+0x20] ;  /* 0x0000200e84117981 */ /* 0x000364000c1e1920 */
.L_x_94:
[----:B------:R-:W-:Y:S05]  /*4fb0*/  BSYNC B1 ;  /* 0x0000000000017941 */ /* 0x000fea0003800000 */
.L_x_93:
[----:B-----5:R-:W-:Y:S01]  /*4fc0*/  IMAD R134, R17, R14, RZ ;  /* 0x0000000e11867224 */ /* 0x020fe200078e02ff */
[----:B------:R-:W-:Y:S02]  /*4fd0*/  IADD3 R206, P5, R20, R210, RZ ;  /* 0x000000d214ce7210 */ /* 0x000fe40007fbe0ff */
[----:B------:R-:W-:Y:S01]  /*4fe0*/  ISETP.GT.AND P4, PT, R11, 0x60, P2 ;  /* 0x000000600b00780c */ /* 0x000fe20001784270 */
[----:B0-----:R-:W-:Y:S02]  /*4ff0*/  IMAD R217, R135, R15, R134 ;  /* 0x0000000f87d97224 */ /* 0x001fe400078e0286 */
[----:B------:R-:W-:Y:S01]  /*5000*/  IMAD.X R135, R215, 0x1, R19, P5 ;  /* 0x00000001d7877824 */ /* 0x000fe200028e0613 */
[C---:B------:R-:W-:Y:S02]  /*5010*/  LEA R134, P5, R206.reuse, UR10, 0x2 ;  /* 0x0000000ace867c11 */ /* 0x040fe4000f8a10ff */
[----:B------:R0:W-:Y:S02]  /*5020*/  @P1 STG.E desc[UR14][R204.64+0x20], R217 ;  /* 0x000020d9cc001986 */ /* 0x0001e4000c10190e */
[----:B------:R-:W-:-:S05]  /*5030*/  LEA.HI.X R135, R206, UR11, R135, 0x2, P5 ;  /* 0x0000000bce877c11 */ /* 0x000fca000a8f1487 */
[----:B------:R-:W4:Y:S01]  /*5040*/  @P4 LDG.E.LTC128B R17, desc[UR14][R134.64] ;  /* 0x0000000e86114981 */ /* 0x000f22000c1e1920 */
[----:B------:R-:W-:Y:S01]  /*5050*/  IADD3 R210, P1, R210, R22, RZ ;  /* 0x00000016d2d27210 */ /* 0x000fe20007f3e0ff */
[----:B------:R-:W-:Y:S01]  /*5060*/  IMAD R219, R153, 0x180, RZ ;  /* 0x0000018099db7824 */ /* 0x000fe200078e02ff */
[----:B------:R-:W-:Y:S01]  /*5070*/  BSSY B1, `(.L_x_95) ;  /* 0x0000011000017945 */ /* 0x000fe20003800000 */
[----:B------:R-:W-:-:S04]  /*5080*/  IMAD.WIDE.U32 R206, R152, 0x180, R172 ;  /* 0x0000018098ce7825 */ /* 0x000fc800078e00ac */
[----:B------:R-:W-:Y:S02]  /*5090*/  IMAD.IADD R207, R207, 0x1, R219 ;  /* 0x00000001cfcf7824 */ /* 0x000fe400078e02db */
[----:B------:R-:W-:-:S03]  /*50a0*/  IMAD.WIDE.U32 R212, R22, 0x7, R212 ;  /* 0x0000000716d47825 */ /* 0x000fc600078e00d4 */
[----:B------:R-:W-:Y:S01]  /*50b0*/  IADD3 R214, P5, R212, R22, RZ ;  /* 0x00000016d4d67210 */ /* 0x000fe20007fbe0ff */
[----:B----4-:R-:W-:-:S04]  /*50c0*/  IMAD R211, R17, R14, RZ ;  /* 0x0000000e11d37224 */ /* 0x010fc800078e02ff */
[----:B------:R-:W-:Y:S02]  /*50d0*/  IMAD R221, R136, R15, R211 ;  /* 0x0000000f88dd7224 */ /* 0x000fe400078e02d3 */
[----:B------:R-:W-:Y:S01]  /*50e0*/  IMAD.X R211, R215, 0x1, R23, P1 ;  /* 0x00000001d7d37824 */ /* 0x000fe200008e0617 */
[----:B------:R-:W-:Y:S02]  /*50f0*/  ISETP.GT.AND P1, PT, R11, 0x61, P2 ;  /* 0x000000610b00780c */ /* 0x000fe40001724270 */
[----:B------:R0:W-:Y:S01]  /*5100*/  @P4 STG.E desc[UR14][R206.64], R221 ;  /* 0x000000ddce004986 */ /* 0x0001e2000c10190e */
[----:B------:R-:W-:Y:S02]  /*5110*/  IADD3 R135, P4, R210, R20, RZ ;  /* 0x00000014d2877210 */ /* 0x000fe40007f9e0ff */
[----:B------:R-:W-:-:S03]  /*5120*/  IADD3.X R215, R23, R16, R213, P5, !PT ;  /* 0x0000001017d77210 */ /* 0x000fc60002ffe4d5 */
[----:B------:R-:W-:Y:S01]  /*5130*/  IMAD.X R136, R211, 0x1, R19, P4 ;  /* 0x00000001d3887824 */ /* 0x000fe200020e0613 */
[----:B------:R-:W-:-:S04]  /*5140*/  LEA R134, P4, R135, UR10, 0x2 ;  /* 0x0000000a87867c11 */ /* 0x000fc8000f8810ff */
[----:B------:R-:W-:Y:S01]  /*5150*/  LEA.HI.X R135, R135, UR11, R136, 0x2, P4 ;  /* 0x0000000b87877c11 */ /* 0x000fe2000a0f1488 */
[----:B0-----:R-:W-:Y:S08]  /*5160*/  @!P1 BRA `(.L_x_96) ;  /* 0x0000000000049947 */ /* 0x001ff00003800000 */
[----:B------:R0:W5:Y:S02]  /*5170*/  LDG.E.LTC128B R17, desc[UR14][R134.64] ;  /* 0x0000000e86117981 */ /* 0x000164000c1e1920 */
.L_x_96:
[----:B------:R-:W-:Y:S05]  /*5180*/  BSYNC B1 ;  /* 0x0000000000017941 */ /* 0x000fea0003800000 */
.L_x_95:
[----:B0-----:R-:W-:Y:S01]  /*5190*/  IMAD.WIDE.U32 R134, R9, R22, R214 ;  /* 0x0000001609867225 */ /* 0x001fe200078e00d6 */
[----:B------:R-:W-:Y:S01]  /*51a0*/  ISETP.GT.AND P5, PT, R11, 0x60, P0 ;  /* 0x000000600b00780c */ /* 0x000fe200007a4270 */
[----:B------:R-:W-:Y:S02]  /*51b0*/  BSSY B1, `(.L_x_97) ;  /* 0x0000018000017945 */ /* 0x000fe40003800000 */
[----:B-----5:R-:W-:Y:S01]  /*51c0*/  IMAD R136, R17, R14, RZ ;  /* 0x0000000e11887224 */ /* 0x020fe200078e02ff */
[----:B------:R-:W-:-:S03]  /*51d0*/  IADD3 R212, P4, R154, R134, RZ ;  /* 0x000000869ad47210 */ /* 0x000fc60007f9e0ff */
[----:B------:R-:W-:Y:S01]  /*51e0*/  IMAD R221, R137, R15, R136 ;  /* 0x0000000f89dd7224 */ /* 0x000fe200078e0288 */
[----:B------:R-:W-:Y:S01]  /*51f0*/  IADD3.X R213, R155, R7, R135, P4, !PT ;  /* 0x000000079bd57210 */ /* 0x000fe200027fe487 */
[----:B------:R-:W-:-:S04]  /*5200*/  IMAD.WIDE.U32 R134, R22, 0x7, R208 ;  /* 0x0000000716867825 */ /* 0x000fc800078e00d0 */
[----:B------:R-:W-:Y:S01]  /*5210*/  IMAD.WIDE.U32 R208, R5, UR8, R212 ;  /* 0x0000000805d07c25 */ /* 0x000fe2000f8e00d4 */
[----:B------:R-:W-:-:S04]  /*5220*/  IADD3 R212, P4, R134, R22, RZ ;  /* 0x0000001686d47210 */ /* 0x000fc80007f9e0ff */
[----:B------:R-:W-:Y:S01]  /*5230*/  IADD3.X R213, R23, R16, R135, P4, !PT ;  /* 0x0000001017d57210 */ /* 0x000fe200027fe487 */
[----:B------:R-:W-:Y:S01]  /*5240*/  IMAD.IADD R135, R8, 0x1, R209 ;  /* 0x0000000108877824 */ /* 0x000fe200078e02d1 */
[----:B------:R-:W-:-:S04]  /*5250*/  LEA R134, P4, R208, UR10, 0x2 ;  /* 0x0000000ad0867c11 */ /* 0x000fc8000f8810ff */
[----:B------:R-:W-:Y:S01]  /*5260*/  LEA.HI.X R135, R208, UR11, R135, 0x2, P4 ;  /* 0x0000000bd0877c11 */ /* 0x000fe2000a0f1487 */
[----:B------:R-:W-:-:S03]  /*5270*/  IMAD.WIDE.U32 R208, R9, R22, R212 ;  /* 0x0000001609d07225 */ /* 0x000fc600078e00d4 */
[----:B------:R-:W-:-:S04]  /*5280*/  IADD3 R216, P4, R154, R208, RZ ;  /* 0x000000d09ad87210 */ /* 0x000fc80007f9e0ff */
[----:B------:R-:W-:Y:S01]  /*5290*/  IADD3.X R217, R155, R7, R209, P4, !PT ;  /* 0x000000079bd97210 */ /* 0x000fe200027fe4d1 */
[----:B------:R-:W-:-:S04]  /*52a0*/  IMAD.WIDE.U32 R208, R152, 0x180, R162 ;  /* 0x0000018098d07825 */ /* 0x000fc800078e00a2 */
[----:B------:R-:W-:Y:S02]  /*52b0*/  IMAD.IADD R209, R219, 0x1, R209 ;  /* 0x00000001dbd17824 */ /* 0x000fe400078e02d1 */
[----:B------:R-:W-:-:S03]  /*52c0*/  IMAD.WIDE.U32 R216, R5, UR8, R216 ;  /* 0x0000000805d87c25 */ /* 0x000fc6000f8e00d8 */
[----:B------:R0:W-:Y:S01]  /*52d0*/  @P1 STG.E desc[UR14][R208.64], R221 ;  /* 0x000000ddd0001986 */ /* 0x0001e2000c10190e */
[----:B------:R-:W-:Y:S01]  /*52e0*/  IMAD.IADD R137, R8, 0x1, R217 ;  /* 0x0000000108897824 */ /* 0x000fe200078e02d9 */
[----:B------:R-:W-:-:S04]  /*52f0*/  LEA R136, P4, R216, UR10, 0x2 ;  /* 0x0000000ad8887c11 */ /* 0x000fc8000f8810ff */
[----:B------:R-:W-:Y:S01]  /*5300*/  LEA.HI.X R137, R216, UR11, R137, 0x2, P4 ;  /* 0x0000000bd8897c11 */ /* 0x000fe2000a0f1489 */
[----:B------:R-:W-:Y:S08]  /*5310*/  @!P5 BRA `(.L_x_98) ;  /* 0x000000000004d947 */ /* 0x000ff00003800000 */
[----:B------:R4:W5:Y:S02]  /*5320*/  LDG.E.LTC128B R17, desc[UR14][R134.64+0x20] ;  /* 0x0000200e86117981 */ /* 0x000964000c1e1920 */
.L_x_98:
[----:B------:R-:W-:Y:S05]  /*5330*/  BSYNC B1 ;  /* 0x0000000000017941 */ /* 0x000fea0003800000 */
.L_x_97:
[----:B-----5:R-:W-:Y:S01]  /*5340*/  IMAD R216, R17, R14, RZ ;  /* 0x0000000e11d87224 */ /* 0x020fe200078e02ff */
[----:B------:R-:W-:Y:S01]  /*5350*/  ISETP.GT.AND P4, PT, R11, 0x61, P0 ;  /* 0x000000610b00780c */ /* 0x000fe20000784270 */
[----:B------:R-:W-:Y:S01]  /*5360*/  BSSY B1, `(.L_x_99) ;  /* 0x0000006000017945 */ /* 0x000fe20003800000 */
[----:B------:R-:W-:-:S04]  /*5370*/  IMAD.WIDE.U32 R210, R22, 0x7, R210 ;  /* 0x0000000716d27825 */ /* 0x000fc800078e00d2 */
[----:B------:R-:W-:-:S05]  /*5380*/  IMAD R217, R138, R15, R216 ;  /* 0x0000000f8ad97224 */ /* 0x000fca00078e02d8 */
[----:B------:R0:W-:Y:S02]  /*5390*/  @P5 STG.E desc[UR14][R206.64+0x20], R217 ;  /* 0x000020d9ce005986 */ /* 0x0001e4000c10190e */
[----:B------:R-:W-:Y:S05]  /*53a0*/  @!P4 BRA `(.L_x_100) ;  /* 0x000000000004c947 */ /* 0x000fea0003800000 */
[----:B------:R0:W5:Y:S02]  /*53b0*/  LDG.E.LTC128B R17, desc[UR14][R136.64+0x20] ;  /* 0x0000200e88117981 */ /* 0x000164000c1e1920 */
.L_x_100:
[----:B------:R-:W-:Y:S05]  /*53c0*/  BSYNC B1 ;  /* 0x0000000000017941 */ /* 0x000fea0003800000 */
.L_x_99:
[----:B-----5:R-:W-:Y:S01]  /*53d0*/  IMAD R138, R17, R14, RZ ;  /* 0x0000000e118a7224 */ /* 0x020fe200078e02ff */
[----:B------:R-:W-:Y:S01]  /*53e0*/  ISETP.GT.AND P1, PT, R11, 0x68, P2 ;  /* 0x000000680b00780c */ /* 0x000fe20001724270 */
[----:B0-----:R-:W-:Y:S02]  /*53f0*/  IMAD.IADD R217, R16, 0x1, R211 ;  /* 0x0000000110d97824 */ /* 0x001fe400078e02d3 */
[----:B------:R-:W-:Y:S01]  /*5400*/  IMAD R219, R139, R15, R138 ;  /* 0x0000000f8bdb7224 */ /* 0x000fe200078e028a */
[----:B------:R-:W-:-:S04]  /*5410*/  IADD3 R139, P5, R20, R210, RZ ;  /* 0x000000d2148b7210 */ /* 0x000fc80007fbe0ff */
[----:B------:R0:W-:Y:S01]  /*5420*/  @P4 STG.E desc[UR14][R208.64+0x20], R219 ;  /* 0x000020dbd0004986 */ /* 0x0001e2000c10190e */
[----:B------:R-:W-:Y:S01]  /*5430*/  IMAD.X R216, R217, 0x1, R19, P5 ;  /* 0x00000001d9d87824 */ /* 0x000fe200028e0613 */
[----:B------:R-:W-:-:S04]  /*5440*/  LEA R138, P5, R139, UR10, 0x2 ;  /* 0x0000000a8b8a7c11 */ /* 0x000fc8000f8a10ff */
[----:B------:R-:W-:-:S05]  /*5450*/  LEA.HI.X R139, R139, UR11, R216, 0x2, P5 ;  /* 0x0000000b8b8b7c11 */ /* 0x000fca000a8f14d8 */
[----:B------:R1:W2:Y:S01]  /*5460*/  @P1 LDG.E.LTC128B R17, desc[UR14][R138.64] ;  /* 0x0000000e8a111981 */ /* 0x0002a2000c1e1920 */
[----:B------:R-:W-:Y:S01]  /*5470*/  IADD3 R216, P4, R210, R22, RZ ;  /* 0x00000016d2d87210 */ /* 0x000fe20007f9e0ff */
[----:B------:R-:W-:Y:S01]  /*5480*/  IMAD R223, R153, 0x1a0, RZ ;  /* 0x000001a099df7824 */ /* 0x000fe200078e02ff */
[----:B------:R-:W-:Y:S01]  /*5490*/  BSSY B1, `(.L_x_101) ;  /* 0x0000011000017945 */ /* 0x000fe20003800000 */
[----:B------:R-:W-:-:S04]  /*54a0*/  IMAD.WIDE.U32 R214, R22, 0x7, R214 ;  /* 0x0000000716d67825 */ /* 0x000fc800078e00d6 */
[----:B------:R-:W-:Y:S01]  /*54b0*/  IMAD.X R217, R217, 0x1, R23, P4 ;  /* 0x00000001d9d97824 */ /* 0x000fe200020e0617 */
[----:B-1----:R-:W-:Y:S01]  /*54c0*/  IADD3 R139, P4, R216, R20, RZ ;  /* 0x00000014d88b7210 */ /* 0x002fe20007f9e0ff */
[----:B--2---:R-:W-:-:S04]  /*54d0*/  IMAD R210, R17, R14, RZ ;  /* 0x0000000e11d27224 */ /* 0x004fc800078e02ff */
[----:B------:R-:W-:Y:S02]  /*54e0*/  IMAD R225, R140, R15, R210 ;  /* 0x0000000f8ce17224 */ /* 0x000fe400078e02d2 */
[----:B------:R-:W-:-:S04]  /*54f0*/  IMAD.WIDE.U32 R210, R152, 0x1a0, R172 ;  /* 0x000001a098d27825 */ /* 0x000fc800078e00ac */
[----:B------:R-:W-:Y:S02]  /*5500*/  IMAD.IADD R211, R211, 0x1, R223 ;  /* 0x00000001d3d37824 */ /* 0x000fe400078e02df */
[----:B------:R-:W-:Y:S01]  /*5510*/  IMAD.X R140, R217, 0x1, R19, P4 ;  /* 0x00000001d98c7824 */ /* 0x000fe200020e0613 */
[C---:B------:R-:W-:Y:S02]  /*5520*/  LEA R138, P4, R139.reuse, UR10, 0x2 ;  /* 0x0000000a8b8a7c11 */ /* 0x040fe4000f8810ff */
[----:B------:R0:W-:Y:S01]  /*5530*/  @P1 STG.E desc[UR14][R210.64], R225 ;  /* 0x000000e1d2001986 */ /* 0x0001e2000c10190e */
[----:B------:R-:W-:Y:S02]  /*5540*/  IADD3 R220, P1, R214, R22, RZ ;  /* 0x00000016d6dc7210 */ /* 0x000fe40007f3e0ff */
[----:B------:R-:W-:Y:S02]  /*5550*/  LEA.HI.X R139, R139, UR11, R140, 0x2, P4 ;  /* 0x0000000b8b8b7c11 */ /* 0x000fe4000a0f148c */
[----:B------:R-:W-:-:S02]  /*5560*/  IADD3.X R221, R23, R16, R215, P1, !PT ;  /* 0x0000001017dd7210 */ /* 0x000fc40000ffe4d7 */
[----:B------:R-:W-:-:S13]  /*5570*/  ISETP.GT.AND P1, PT, R11, 0x69, P2 ;  /* 0x000000690b00780c */ /* 0x000fda0001724270 */
[----:B0-----:R-:W-:Y:S05]  /*5580*/  @!P1 BRA `(.L_x_102) ;  /* 0x0000000000049947 */ /* 0x001fea0003800000 */
[----:B------:R0:W5:Y:S02]  /*5590*/  LDG.E.LTC128B R17, desc[UR14][R138.64] ;  /* 0x0000000e8a117981 */ /* 0x000164000c1e1920 */
.L_x_102:
[----:B------:R-:W-:Y:S05]  /*55a0*/  BSYNC B1 ;  /* 0x0000000000017941 */ /* 0x000fea0003800000 */
.L_x_101:
        /* <DEDUP_REMOVED lines=10> */
[----:B------:R-:W-:Y:S02]  /*5650*/  IADD3.X R219, R23, R16, R139, P4, !PT ;  /* 0x0000001017db7210 */ /* 0x000fe400027fe48b */
[----:B------:R-:W-:Y:S02]  /*5660*/  IADD3 R139, R8, R213, RZ ;  /* 0x000000d5088b7210 */ /* 0x000fe40007ffe0ff */
        /* <DEDUP_REMOVED lines=14> */
.L_x_104:
[----:B------:R-:W-:Y:S05]  /*5750*/  BSYNC B1 ;  /* 0x0000000000017941 */ /* 0x000fea0003800000 */
.L_x_103:
        /* <DEDUP_REMOVED lines=8> */
.L_x_106:
[----:B------:R-:W-:Y:S05]  /*57e0*/  BSYNC B1 ;  /* 0x0000000000017941 */ /* 0x000fea0003800000 */
.L_x_105:
[----:B-----5:R-:W-:Y:S01]  /*57f0*/  IMAD R142, R17, R14, RZ ;  /* 0x0000000e118e7224 */ /* 0x020fe200078e02ff */
[----:B------:R-:W-:-:S03]  /*5800*/  ISETP.GT.AND P1, PT, R11, 0x70, P2 ;  /* 0x000000700b00780c */ /* 0x000fc60001724270 */
[----:B0-----:R-:W-:Y:S01]  /*5810*/  IMAD R225, R143, R15, R142 ;  /* 0x0000000f8fe17224 */ /* 0x001fe200078e028e */
[----:B------:R-:W-:Y:S01]  /*5820*/  IADD3 R143, P5, R20, R216, RZ ;  /* 0x000000d8148f7210 */ /* 0x000fe20007fbe0ff */
[----:B------:R-:W-:-:S03]  /*5830*/  IMAD.IADD R142, R16, 0x1, R217 ;  /* 0x00000001108e7824 */ /* 0x000fc600078e02d9 */
[----:B------:R0:W-:Y:S01]  /*5840*/  @P4 STG.E desc[UR14][R212.64+0x20], R225 ;  /* 0x000020e1d4004986 */ /* 0x0001e2000c10190e */
[----:B------:R-:W-:Y:S01]  /*5850*/  IMAD.X R214, R142, 0x1, R19, P5 ;  /* 0x000000018ed67824 */ /* 0x000fe200028e0613 */
[----:B------:R-:W-:-:S04]  /*5860*/  LEA R222, P5, R143, UR10, 0x2 ;  /* 0x0000000a8fde7c11 */ /* 0x000fc8000f8a10ff */
[----:B------:R-:W-:-:S05]  /*5870*/  LEA.HI.X R223, R143, UR11, R214, 0x2, P5 ;  /* 0x0000000b8fdf7c11 */ /* 0x000fca000a8f14d6 */
[----:B------:R-:W3:Y:S01]  /*5880*/  @P1 LDG.E.LTC128B R17, desc[UR14][R222.64] ;  /* 0x0000000ede111981 */ /* 0x000ee2000c1e1920 */
[----:B------:R-:W-:Y:S01]  /*5890*/  IMAD R229, R153, 0x1c0, RZ ;  /* 0x000001c099e57824 */ /* 0x000fe200078e02ff */
[----:B------:R-:W-:Y:S01]  /*58a0*/  IADD3 R216, P4, R216, R22, RZ ;  /* 0x00000016d8d87210 */ /* 0x000fe20007f9e0ff */
[----:B--2---:R-:W-:Y:S01]  /*58b0*/  IMAD.WIDE.U32 R214, R152, 0x1c0, R172 ;  /* 0x000001c098d67825 */ /* 0x004fe200078e00ac */
[----:B------:R-:W-:Y:S03]  /*58c0*/  BSSY B1, `(.L_x_107) ;  /* 0x0000010000017945 */ /* 0x000fe60003800000 */
[----:B------:R-:W-:Y:S02]  /*58d0*/  IMAD.IADD R215, R215, 0x1, R229 ;  /* 0x00000001d7d77824 */ /* 0x000fe400078e02e5 */
[----:B------:R-:W-:-:S04]  /*58e0*/  IMAD.WIDE.U32 R220, R22, 0x7, R220 ;  /* 0x0000000716dc7825 */ /* 0x000fc800078e00dc */
[----:B------:R-:W-:Y:S02]  /*58f0*/  IMAD.X R217, R142, 0x1, R23, P4 ;  /* 0x000000018ed97824 */ /* 0x000fe400020e0617 */
[----:B---3--:R-:W-:-:S04]  /*5900*/  IMAD R143, R17, R14, RZ ;  /* 0x0000000e118f7224 */ /* 0x008fc800078e02ff */
[----:B------:R-:W-:Y:S01]  /*5910*/  IMAD R227, R144, R15, R143 ;  /* 0x0000000f90e37224 */ /* 0x000fe200078e028f */
[----:B------:R-:W-:-:S04]  /*5920*/  IADD3 R143, P4, R216, R20, RZ ;  /* 0x00000014d88f7210 */ /* 0x000fc80007f9e0ff */
[----:B------:R0:W-:Y:S01]  /*5930*/  @P1 STG.E desc[UR14][R214.64], R227 ;  /* 0x000000e3d6001986 */ /* 0x0001e2000c10190e */
[----:B------:R-:W-:Y:S01]  /*5940*/  IADD3 R220, P1, R220, R22, RZ ;  /* 0x00000016dcdc7210 */ /* 0x000fe20007f3e0ff */
[----:B------:R-:W-:Y:S01]  /*5950*/  IMAD.X R144, R217, 0x1, R19, P4 ;  /* 0x00000001d9907824 */ /* 0x000fe200020e0613 */
[----:B------:R-:W-:Y:S02]  /*5960*/  LEA R142, P4, R143, UR10, 0x2 ;  /* 0x0000000a8f8e7c11 */ /* 0x000fe4000f8810ff */
[----:B------:R-:W-:Y:S02]  /*5970*/  IADD3.X R221, R23, R16, R221, P1, !PT ;  /* 0x0000001017dd7210 */ /* 0x000fe40000ffe4dd */
[----:B------:R-:W-:Y:S02]  /*5980*/  ISETP.GT.AND P1, PT, R11, 0x71, P2 ;  /* 0x000000710b00780c */ /* 0x000fe40001724270 */
[----:B------:R-:W-:-:S11]  /*5990*/  LEA.HI.X R143, R143, UR11, R144, 0x2, P4 ;  /* 0x0000000b8f8f7c11 */ /* 0x000fd6000a0f1490 */
[----:B0-----:R-:W-:Y:S05]  /*59a0*/  @!P1 BRA `(.L_x_108) ;  /* 0x0000000000049947 */ /* 0x001fea0003800000 */
[----:B------:R0:W5:Y:S02]  /*59b0*/  LDG.E.LTC128B R17, desc[UR14][R142.64] ;  /* 0x0000000e8e117981 */ /* 0x000164000c1e1920 */
.L_x_108:
[----:B------:R-:W-:Y:S05]  /*59c0*/  BSYNC B1 ;  /* 0x0000000000017941 */ /* 0x000fea0003800000 */
.L_x_107:
[----:B0-----:R-:W-:Y:S01]  /*59d0*/  IMAD.WIDE.U32 R142, R9, R22, R220 ;  /* 0x00000016098e7225 */ /* 0x001fe200078e00dc */
[----:B------:R-:W-:Y:S01]  /*59e0*/  ISETP.GT.AND P5, PT, R11, 0x70, P0 ;  /* 0x000000700b00780c */ /* 0x000fe200007a4270 */
[----:B------:R-:W-:Y:S02]  /*59f0*/  BSSY B1, `(.L_x_109) ;  /* 0x0000018000017945 */ /* 0x000fe40003800000 */
[----:B------:R-:W-:Y:S01]  /*5a00*/  IMAD.WIDE.U32 R218, R22, 0x7, R218 ;  /* 0x0000000716da7825 */ /* 0x000fe200078e00da */
[----:B------:R-:W-:-:S03]  /*5a10*/  IADD3 R222, P4, R154, R142, RZ ;  /* 0x0000008e9ade7210 */ /* 0x000fc60007f9e0ff */
[----:B-----5:R-:W-:Y:S01]  /*5a20*/  IMAD R144, R17, R14, RZ ;  /* 0x0000000e11907224 */ /* 0x020fe200078e02ff */
[----:B------:R-:W-:Y:S02]  /*5a30*/  IADD3.X R223, R155, R7, R143, P4, !PT ;  /* 0x000000079bdf7210 */ /* 0x000fe400027fe48f */
[----:B------:R-:W-:Y:S01]  /*5a40*/  IADD3 R218, P4, R218, R22, RZ ;  /* 0x00000016dada7210 */ /* 0x000fe20007f9e0ff */
[----:B------:R-:W-:Y:S02]  /*5a50*/  IMAD R227, R145, R15, R144 ;  /* 0x0000000f91e37224 */ /* 0x000fe400078e0290 */
[----:B------:R-:W-:Y:S01]  /*5a60*/  IMAD.WIDE.U32 R222, R5, UR8, R222 ;  /* 0x0000000805de7c25 */ /* 0x000fe2000f8e00de */
[----:B------:R-:W-:-:S03]  /*5a70*/  IADD3.X R219, R23, R16, R219, P4, !PT ;  /* 0x0000001017db7210 */ /* 0x000fc600027fe4db */
        /* <DEDUP_REMOVED lines=15> */
.L_x_110:
[----:B------:R-:W-:Y:S05]  /*5b70*/  BSYNC B1 ;  /* 0x0000000000017941 */ /* 0x000fea0003800000 */
.L_x_109:
        /* <DEDUP_REMOVED lines=8> */
.L_x_112:
[----:B------:R-:W-:Y:S05]  /*5c00*/  BSYNC B1 ;  /* 0x0000000000017941 */ /* 0x000fea0003800000 */
.L_x_111:
[----:B-----5:R-:W-:Y:S01]  /*5c10*/  IMAD R18, R17, R14, RZ ;  /* 0x0000000e11127224 */ /* 0x020fe200078e02ff */
[----:B------:R-:W-:Y:S02]  /*5c20*/  IADD3 R21, P5, R20, R216, RZ ;  /* 0x000000d814157210 */ /* 0x000fe40007fbe0ff */
[----:B------:R-:W-:Y:S01]  /*5c30*/  ISETP.GT.AND P1, PT, R11, 0x78, P2 ;  /* 0x000000780b00780c */ /* 0x000fe20001724270 */
[----:B---3--:R-:W-:Y:S01]  /*5c40*/  IMAD R225, R147, R15, R18 ;  /* 0x0000000f93e17224 */ /* 0x008fe200078e0212 */
[----:B------:R-:W-:Y:S01]  /*5c50*/  LEA R146, P6, R21, UR10, 0x2 ;  /* 0x0000000a15927c11 */ /* 0x000fe2000f8c10ff */
[----:B------:R-:W-:-:S03]  /*5c60*/  IMAD.IADD R18, R16, 0x1, R217 ;  /* 0x0000000110127824 */ /* 0x000fc600078e02d9 */
[----:B------:R3:W-:Y:S01]  /*5c70*/  @P4 STG.E desc[UR14][R222.64+0x20], R225 ;  /* 0x000020e1de004986 */ /* 0x0007e2000c10190e */
[----:B------:R-:W-:-:S05]  /*5c80*/  IMAD.X R224, R18, 0x1, R19, P5 ;  /* 0x0000000112e07824 */ /* 0x000fca00028e0613 */
[----:B------:R-:W-:-:S05]  /*5c90*/  LEA.HI.X R147, R21, UR11, R224, 0x2, P6 ;  /* 0x0000000b15937c11 */ /* 0x000fca000b0f14e0 */
[----:B------:R1:W2:Y:S01]  /*5ca0*/  @P1 LDG.E.LTC128B R17, desc[UR14][R146.64] ;  /* 0x0000000e92111981 */ /* 0x0002a2000c1e1920 */
[----:B------:R-:W-:Y:S01]  /*5cb0*/  IMAD.WIDE.U32 R220, R22, 0x7, R220 ;  /* 0x0000000716dc7825 */ /* 0x000fe200078e00dc */
[-C--:B------:R-:W-:Y:S01]  /*5cc0*/  IADD3 R224, P4, P5, R20, R22.reuse, R216 ;  /* 0x0000001614e07210 */ /* 0x080fe20007d9e0d8 */
[----:B------:R-:W-:Y:S01]  /*5cd0*/  BSSY B1, `(.L_x_113) ;  /* 0x0000018000017945 */ /* 0x000fe20003800000 */
[----:B------:R-:W-:Y:S01]  /*5ce0*/  ISETP.GT.AND P2, PT, R11, 0x79, P2 ;  /* 0x000000790b00780c */ /* 0x000fe20001744270 */
[----:B------:R-:W-:Y:S01]  /*5cf0*/  IMAD.WIDE.U32 R218, R22, 0x7, R218 ;  /* 0x0000000716da7825 */ /* 0x000fe200078e00da */
[----:B------:R-:W-:-:S04]  /*5d00*/  IADD3 R20, P6, R220, R22, RZ ;  /* 0x00000016dc147210 */ /* 0x000fc80007fde0ff */
[----:B------:R-:W-:Y:S02]  /*5d10*/  IADD3.X R21, R23, R16, R221, P6, !PT ;  /* 0x0000001017157210 */ /* 0x000fe400037fe4dd */
[-C--:B------:R-:W-:Y:S01]  /*5d20*/  IADD3 R216, P6, R218, R22.reuse, RZ ;  /* 0x00000016dad87210 */ /* 0x080fe20007fde0ff */
[----:B------:R-:W-:-:S03]  /*5d30*/  IMAD.WIDE.U32 R20, R9, R22, R20 ;  /* 0x0000001609147225 */ /* 0x000fc600078e0014 */
[----:B------:R-:W-:Y:S02]  /*5d40*/  IADD3.X R217, R23, R16, R219, P6, !PT ;  /* 0x0000001017d97210 */ /* 0x000fe400037fe4db */
[----:B------:R-:W-:Y:S01]  /*5d50*/  IADD3.X R23, R19, R23, R18, P4, P5 ;  /* 0x0000001713177210 */ /* 0x000fe200027ea412 */
[----:B------:R-:W-:Y:S01]  /*5d60*/  IMAD.WIDE.U32 R18, R152, 0x1e0, R172 ;  /* 0x000001e098127825 */ /* 0x000fe200078e00ac */
[----:B------:R-:W-:-:S03]  /*5d70*/  IADD3 R20, P6, R154, R20, RZ ;  /* 0x000000149a147210 */ /* 0x000fc60007fde0ff */
[----:B------:R-:W-:Y:S01]  /*5d80*/  IMAD.WIDE.U32 R216, R9, R22, R216 ;  /* 0x0000001609d87225 */ /* 0x000fe200078e00d8 */
[----:B------:R-:W-:-:S03]  /*5d90*/  IADD3.X R21, R155, R7, R21, P6, !PT ;  /* 0x000000079b157210 */ /* 0x000fc600037fe415 */
[----:B------:R-:W-:Y:S01]  /*5da0*/  IMAD R9, R153, 0x1e0, RZ ;  /* 0x000001e099097824 */ /* 0x000fe200078e02ff */
[----:B-1----:R-:W-:-:S03]  /*5db0*/  IADD3 R146, P6, R154, R216, RZ ;  /* 0x000000d89a927210 */ /* 0x002fc60007fde0ff */
[----:B------:R-:W-:Y:S01]  /*5dc0*/  IMAD.IADD R19, R19, 0x1, R9 ;  /* 0x0000000113137824 */ /* 0x000fe200078e0209 */
[----:B------:R-:W-:Y:S01]  /*5dd0*/  IADD3.X R147, R155, R7, R217, P6, !PT ;  /* 0x000000079b937210 */ /* 0x000fe200037fe4d9 */
[----:B--2---:R-:W-:-:S04]  /*5de0*/  IMAD R7, R17, R14, RZ ;  /* 0x0000000e11077224 */ /* 0x004fc800078e02ff */
[----:B------:R-:W-:-:S05]  /*5df0*/  IMAD R7, R148, R15, R7 ;  /* 0x0000000f94077224 */ /* 0x000fca00078e0207 */
[----:B------:R3:W-:Y:S01]  /*5e00*/  @P1 STG.E desc[UR14][R18.64], R7 ;  /* 0x0000000712001986 */ /* 0x0007e2000c10190e */
[----:B------:R-:W-:-:S04]  /*5e10*/  LEA R22, P1, R224, UR10, 0x2 ;  /* 0x0000000ae0167c11 */ /* 0x000fc8000f8210ff */
[----:B------:R-:W-:Y:S01]  /*5e20*/  LEA.HI.X R23, R224, UR11, R23, 0x2, P1 ;  /* 0x0000000be0177c11 */ /* 0x000fe200088f1417 */
[----:B------:R-:W-:Y:S08]  /*5e30*/  @!P2 BRA `(.L_x_114) ;  /* 0x000000000004a947 */ /* 0x000ff00003800000 */
[----:B------:R1:W5:Y:S02]  /*5e40*/  LDG.E.LTC128B R17, desc[UR14][R22.64] ;  /* 0x0000000e16117981 */ /* 0x000364000c1e1920 */
.L_x_114:
[----:B------:R-:W-:Y:S05]  /*5e50*/  BSYNC B1 ;  /* 0x0000000000017941 */ /* 0x000fea0003800000 */
.L_x_113:
[----:B------:R-:W-:Y:S01]  /*5e60*/  IMAD.WIDE.U32 R152, R152, 0x1e0, R162 ;  /* 0x000001e098987825 */ /* 0x000fe200078e00a2 */
[----:B------:R-:W-:Y:S01]  /*5e70*/  ISETP.GT.AND P4, PT, R11, 0x78, P0 ;  /* 0x000000780b00780c */ /* 0x000fe20000784270 */
[----:B------:R-:W-:Y:S02]  /*5e80*/  BSSY B1, `(.L_x_115) ;  /* 0x000000c000017945 */ /* 0x000fe40003800000 */
[----:B-----5:R-:W-:Y:S02]  /*5e90*/  IMAD R16, R17, R14, RZ ;  /* 0x0000000e11107224 */ /* 0x020fe400078e02ff */
[----:B------:R-:W-:Y:S02]  /*5ea0*/  IMAD.IADD R153, R9, 0x1, R153 ;  /* 0x0000000109997824 */ /* 0x000fe400078e0299 */
[----:B------:R-:W-:Y:S02]  /*5eb0*/  IMAD R149, R149, R15, R16 ;  /* 0x0000000f95957224 */ /* 0x000fe400078e0210 */
[----:B-1----:R-:W-:-:S03]  /*5ec0*/  IMAD.WIDE.U32 R22, R5, UR8, R20 ;  /* 0x0000000805167c25 */ /* 0x002fc6000f8e0014 */
[----:B------:R1:W-:Y:S01]  /*5ed0*/  @P2 STG.E desc[UR14][R152.64], R149 ;  /* 0x0000009598002986 */ /* 0x0003e2000c10190e */
[----:B---3--:R-:W-:Y:S01]  /*5ee0*/  IMAD.IADD R7, R8, 0x1, R23 ;  /* 0x0000000108077824 */ /* 0x008fe200078e0217 */
[----:B------:R-:W-:Y:S01]  /*5ef0*/  LEA R20, P1, R22, UR10, 0x2 ;  /* 0x0000000a16147c11 */ /* 0x000fe2000f8210ff */
[----:B------:R-:W-:-:S03]  /*5f00*/  IMAD.WIDE.U32 R146, R5, UR8, R146 ;  /* 0x0000000805927c25 */ /* 0x000fc6000f8e0092 */
[----:B------:R-:W-:Y:S01]  /*5f10*/  LEA.HI.X R21, R22, UR11, R7, 0x2, P1 ;  /* 0x0000000b16157c11 */ /* 0x000fe200088f1407 */
[----:B------:R-:W-:Y:S08]  /*5f20*/  @!P4 BRA `(.L_x_116) ;  /* 0x000000000004c947 */ /* 0x000ff00003800000 */
[----:B------:R2:W5:Y:S02]  /*5f30*/  LDG.E.LTC128B R17, desc[UR14][R20.64+0x20] ;  /* 0x0000200e14117981 */ /* 0x000564000c1e1920 */
.L_x_116:
[----:B------:R-:W-:Y:S05]  /*5f40*/  BSYNC B1 ;  /* 0x0000000000017941 */ /* 0x000fea0003800000 */
.L_x_115:
[----:B-----5:R-:W-:Y:S01]  /*5f50*/  IMAD R5, R17, R14, RZ ;  /* 0x0000000e11057224 */ /* 0x020fe200078e02ff */
[----:B------:R-:W-:Y:S01]  /*5f60*/  ISETP.GT.AND P1, PT, R11, 0x79, P0 ;  /* 0x000000790b00780c */ /* 0x000fe20000724270 */
[----:B------:R-:W-:Y:S01]  /*5f70*/  IMAD.IADD R7, R8, 0x1, R147 ;  /* 0x0000000108077824 */ /* 0x000fe200078e0293 */
[----:B------:R-:W-:Y:S01]  /*5f80*/  LEA R8, P2, R146, UR10, 0x2 ;  /* 0x0000000a92087c11 */ /* 0x000fe2000f8410ff */
[----:B------:R-:W-:Y:S01]  /*5f90*/  IMAD R5, R150, R15, R5 ;  /* 0x0000000f96057224 */ /* 0x000fe200078e0205 */
[----:B------:R-:W-:Y:S01]  /*5fa0*/  BSSY B1, `(.L_x_117) ;  /* 0x0000006000017945 */ /* 0x000fe20003800000 */
[----:B------:R-:W-:Y:S02]  /*5fb0*/  ISETP.GT.AND P0, PT, R12, 0x80, PT ;  /* 0x000000800c00780c */ /* 0x000fe40003f04270 */
[----:B------:R-:W-:Y:S01]  /*5fc0*/  LEA.HI.X R9, R146, UR11, R7, 0x2, P2 ;  /* 0x0000000b92097c11 */ /* 0x000fe200090f1407 */
[----:B------:R3:W-:Y:S05]  /*5fd0*/  @P4 STG.E desc[UR14][R18.64+0x20], R5 ;  /* 0x0000200512004986 */ /* 0x0007ea000c10190e */
[----:B------:R-:W-:Y:S05]  /*5fe0*/  @!P1 BRA `(.L_x_118) ;  /* 0x0000000000049947 */ /* 0x000fea0003800000 */
[----:B------:R0:W5:Y:S02]  /*5ff0*/  LDG.E.LTC128B R17, desc[UR14][R8.64+0x20] ;  /* 0x0000200e08117981 */ /* 0x000164000c1e1920 */
.L_x_118:
[----:B------:R-:W-:Y:S05]  /*6000*/  BSYNC B1 ;  /* 0x0000000000017941 */ /* 0x000fea0003800000 */
.L_x_117:
[----:B-----5:R-:W-:Y:S01]  /*6010*/  IMAD R16, R17, R14, RZ ;  /* 0x0000000e11107224 */ /* 0x020fe200078e02ff */
[----:B------:R-:W-:Y:S01]  /*6020*/  ISETP.GT.AND P2, PT, R11, RZ, P0 ;  /* 0x000000ff0b00720c */ /* 0x000fe20000744270 */
[----:B------:R-:W-:Y:S02]  /*6030*/  BSSY B1, `(.L_x_119) ;  /* 0x0000005000017945 */ /* 0x000fe40003800000 */
[----:B------:R-:W-:-:S05]  /*6040*/  IMAD R151, R151, R15, R16 ;  /* 0x0000000f97977224 */ /* 0x000fca00078e0210 */
[----:B------:R0:W-:Y:S05]  /*6050*/  @P1 STG.E desc[UR14][R152.64+0x20], R151 ;  /* 0x0000209798001986 */ /* 0x0001ea000c10190e */
[----:B------:R-:W-:Y:S05]  /*6060*/  @!P2 BRA `(.L_x_120) ;  /* 0x000000000004a947 */ /* 0x000fea0003800000 */
[----:B------:R0:W5:Y:S02]  /*6070*/  LDG.E.LTC128B R17, desc[UR14][R156.64+0x200] ;  /* 0x0002000e9c117981 */ /* 0x000164000c1e1920 */
.L_x_120:
[----:B------:R-:W-:Y:S05]  /*6080*/  BSYNC B1 ;  /* 0x0000000000017941 */ /* 0x000fea0003800000 */
.L_x_119:
[----:B---3-5:R-:W-:Y:S01]  /*6090*/  IMAD R5, R17, R14, RZ ;  /* 0x0000000e11057224 */ /* 0x028fe200078e02ff */
[----:B------:R-:W-:Y:S01]  /*60a0*/  ISETP.GT.AND P4, PT, R11, 0x1, P0 ;  /* 0x000000010b00780c */ /* 0x000fe20000784270 */
[----:B------:R-:W-:Y:S01]  /*60b0*/  BSSY B1, `(.L_x_121) ;  /* 0x0000006000017945 */ /* 0x000fe20003800000 */
[----:B------:R-:W-:Y:S01]  /*60c0*/  ISETP.GT.AND P1, PT, R12, 0x88, PT ;  /* 0x000000880c00780c */ /* 0x000fe20003f24270 */
[----:B------:R-:W-:-:S05]  /*60d0*/  IMAD R5, R24, R15, R5 ;  /* 0x0000000f18057224 */ /* 0x000fca00078e0205 */
[----:B------:R3:W-:Y:S05]  /*60e0*/  @P2 STG.E desc[UR14][R172.64+0x200], R5 ;  /* 0x00020005ac002986 */ /* 0x0007ea000c10190e */
[----:B------:R-:W-:Y:S05]  /*60f0*/  @!P4 BRA `(.L_x_122) ;  /* 0x000000000004c947 */ /* 0x000fea0003800000 */
[----:B------:R0:W5:Y:S02]  /*6100*/  LDG.E.LTC128B R17, desc[UR14][R88.64+0x200] ;  /* 0x0002000e58117981 */ /* 0x000164000c1e1920 */
.L_x_122:
[----:B------:R-:W-:Y:S05]  /*6110*/  BSYNC B1 ;  /* 0x0000000000017941 */ /* 0x000fea0003800000 */
.L_x_121:
[----:B-----5:R-:W-:Y:S01]  /*6120*/  IMAD R12, R17, R14, RZ ;  /* 0x0000000e110c7224 */ /* 0x020fe200078e02ff */
[----:B------:R-:W-:Y:S01]  /*6130*/  ISETP.GT.AND P2, PT, R11, RZ, P1 ;  /* 0x000000ff0b00720c */ /* 0x000fe20000f44270 */
[----:B------:R-:W-:Y:S02]  /*6140*/  BSSY B1, `(.L_x_123) ;  /* 0x0000005000017945 */ /* 0x000fe40003800000 */
[----:B------:R-:W-:-:S05]  /*6150*/  IMAD R25, R25, R15, R12 ;  /* 0x0000000f19197224 */ /* 0x000fca00078e020c */
[----:B------:R0:W-:Y:S05]  /*6160*/  @P4 STG.E desc[UR14][R162.64+0x200], R25 ;  /* 0x00020019a2004986 */ /* 0x0001ea000c10190e */
[----:B------:R-:W-:Y:S05]  /*6170*/  @!P2 BRA `(.L_x_124) ;  /* 0x000000000004a947 */ /* 0x000fea0003800000 */
[----:B------:R0:W5:Y:S02]  /*6180*/  LDG.E.LTC128B R17, desc[UR14][R156.64+0x220] ;  /* 0x0002200e9c117981 */ /* 0x000164000c1e1920 */
.L_x_124:
[----:B------:R-:W-:Y:S05]  /*6190*/  BSYNC B1 ;  /* 0x0000000000017941 */ /* 0x000fea0003800000 */
.L_x_123:
[----:B---3-5:R-:W-:Y:S01]  /*61a0*/  IMAD R5, R17, R14, RZ ;  /* 0x0000000e11057224 */ /* 0x028fe200078e02ff */
[----:B------:R-:W-:Y:S01]  /*61b0*/  ISETP.GT.AND P4, PT, R11, 0x1, P1 ;  /* 0x000000010b00780c */ /* 0x000fe20000f84270 */
[----:B------:R-:W-:Y:S02]  /*61c0*/  BSSY B1, `(.L_x_125) ;  /* 0x0000005000017945 */ /* 0x000fe40003800000 */
[----:B------:R-:W-:-:S05]  /*61d0*/  IMAD R5, R26, R15, R5 ;  /* 0x0000000f1a057224 */ /* 0x000fca00078e0205 */
[----:B------:R3:W-:Y:S05]  /*61e0*/  @P2 STG.E desc[UR14][R172.64+0x220], R5 ;  /* 0x00022005ac002986 */ /* 0x0007ea000c10190e */
[----:B------:R-:W-:Y:S05]  /*61f0*/  @!P4 BRA `(.L_x_126) ;  /* 0x000000000004c947 */ /* 0x000fea0003800000 */
[----:B------:R0:W5:Y:S02]  /*6200*/  LDG.E.LTC128B R17, desc[UR14][R88.64+0x220] ;  /* 0x0002200e58117981 */ /* 0x000164000c1e1920 */
.L_x_126:
[----:B------:R-:W-:Y:S05]  /*6210*/  BSYNC B1 ;  /* 0x0000000000017941 */ /* 0x000fea0003800000 */
.L_x_125:
[----:B-----5:R-:W-:Y:S01]  /*6220*/  IMAD R12, R17, R14, RZ ;  /* 0x0000000e110c7224 */ /* 0x020fe200078e02ff */
[----:B------:R-:W-:Y:S01]  /*6230*/  ISETP.GT.AND P2, PT, R11, 0x8, P0 ;  /* 0x000000080b00780c */ /* 0x000fe20000744270 */
[----:B------:R-:W-:Y:S02]  /*6240*/  BSSY B1, `(.L_x_127) ;  /* 0x0000005000017945 */ /* 0x000fe40003800000 */
[----:B------:R-:W-:-:S05]  /*6250*/  IMAD R27, R27, R15, R12 ;  /* 0x0000000f1b1b7224 */ /* 0x000fca00078e020c */
[----:B------:R0:W-:Y:S05]  /*6260*/  @P4 STG.E desc[UR14][R162.64+0x220], R27 ;  /* 0x0002201ba2004986 */ /* 0x0001ea000c10190e */
[----:B------:R-:W-:Y:S05]  /*6270*/  @!P2 BRA `(.L_x_128) ;  /* 0x000000000004a947 */ /* 0x000fea0003800000 */
[----:B------:R0:W5:Y:S02]  /*6280*/  LDG.E.LTC128B R17, desc[UR14][R90.64+0x200] ;  /* 0x0002000e5a117981 */ /* 0x000164000c1e1920 */
.L_x_128:
[----:B------:R-:W-:Y:S05]  /*6290*/  BSYNC B1 ;  /* 0x0000000000017941 */ /* 0x000fea0003800000 */
.L_x_127:
[----:B---3-5:R-:W-:Y:S01]  /*62a0*/  IMAD R5, R17, R14, RZ ;  /* 0x0000000e11057224 */ /* 0x028fe200078e02ff */
[----:B------:R-:W-:Y:S01]  /*62b0*/  ISETP.GT.AND P4, PT, R11, 0x9, P0 ;  /* 0x000000090b00780c */ /* 0x000fe20000784270 */
[----:B------:R-:W-:Y:S02]  /*62c0*/  BSSY B1, `(.L_x_129) ;  /* 0x0000005000017945 */ /* 0x000fe40003800000 */
[----:B------:R-:W-:-:S05]  /*62d0*/  IMAD R5, R28, R15, R5 ;  /* 0x0000000f1c057224 */ /* 0x000fca00078e0205 */
[----:B------:R3:W-:Y:S05]  /*62e0*/  @P2 STG.E desc[UR14][R160.64+0x200], R5 ;  /* 0x00020005a0002986 */ /* 0x0007ea000c10190e */
[----:B------:R-:W-:Y:S05]  /*62f0*/  @!P4 BRA `(.L_x_130) ;  /* 0x000000000004c947 */ /* 0x000fea0003800000 */
[----:B------:R0:W5:Y:S02]  /*6300*/  LDG.E.LTC128B R17, desc[UR14][R92.64+0x200] ;  /* 0x0002000e5c117981 */ /* 0x000164000c1e1920 */
.L_x_130:
[----:B------:R-:W-:Y:S05]  /*6310*/  BSYNC B1 ;  /* 0x0000000000017941 */ /* 0x000fea0003800000 */
.L_x_129:
[----:B-----5:R-:W-:Y:S01]  /*6320*/  IMAD R12, R17, R14, RZ ;  /* 0x0000000e110c7224 */ /* 0x020fe200078e02ff */
[----:B------:R-:W-:Y:S01]  /*6330*/  ISETP.GT.AND P2, PT, R11, 0x8, P1 ;  /* 0x000000080b00780c */ /* 0x000fe20000f44270 */
[----:B------:R-:W-:Y:S02]  /*6340*/  BSSY B1, `(.L_x_131) ;  /* 0x0000005000017945 */ /* 0x000fe40003800000 */
[----:B------:R-:W-:-:S05]  /*6350*/  IMAD R29, R29, R15, R12 ;  /* 0x0000000f1d1d7224 */ /* 0x000fca00078e020c */
[----:B------:R0:W-:Y:S05]  /*6360*/  @P4 STG.E desc[UR14][R158.64+0x200], R29 ;  /* 0x0002001d9e004986 */ /* 0x0001ea000c10190e */
[----:B------:R-:W-:Y:S05]  /*6370*/  @!P2 BRA `(.L_x_132) ;  /* 0x000000000004a947 */ /* 0x000fea0003800000 */
[----:B------:R0:W5:Y:S02]  /*6380*/  LDG.E.LTC128B R17, desc[UR14][R90.64+0x220] ;  /* 0x0002200e5a117981 */ /* 0x000164000c1e1920 */
.L_x_132:
[----:B------:R-:W-:Y:S05]  /*6390*/  BSYNC B1 ;  /* 0x0000000000017941 */ /* 0x000fea0003800000 */
.L_x_131:
[----:B---3-5:R-:W-:Y:S01]  /*63a0*/  IMAD R5, R17, R14, RZ ;  /* 0x0000000e11057224 */ /* 0x028fe200078e02ff */
[----:B------:R-:W-:Y:S01]  /*63b0*/  ISETP.GT.AND P4, PT, R11, 0x9, P1 ;  /* 0x000000090b00780c */ /* 0x000fe20000f84270 */
[----:B------:R-:W-:Y:S02]  /*63c0*/  BSSY B1, `(.L_x_133) ;  /* 0x0000005000017945 */ /* 0x000fe40003800000 */
[----:B------:R-:W-:-:S05]  /*63d0*/  IMAD R5, R30, R15, R5 ;  /* 0x0000000f1e057224 */ /* 0x000fca00078e0205 */
[----:B------:R3:W-:Y:S05]  /*63e0*/  @P2 STG.E desc[UR14][R160.64+0x220], R5 ;  /* 0x00022005a0002986 */ /* 0x0007ea000c10190e */
[----:B------:R-:W-:Y:S05]  /*63f0*/  @!P4 BRA `(.L_x_134) ;  /* 0x000000000004c947 */ /* 0x000fea0003800000 */
[----:B------:R0:W5:Y:S02]  /*6400*/  LDG.E.LTC128B R17, desc[UR14][R92.64+0x220] ;  /* 0x0002200e5c117981 */ /* 0x000164000c1e1920 */
.L_x_134:
[----:B------:R-:W-:Y:S05]  /*6410*/  BSYNC B1 ;  /* 0x0000000000017941 */ /* 0x000fea0003800000 */
.L_x_133:
[----:B-----5:R-:W-:Y:S01]  /*6420*/  IMAD R12, R17, R14, RZ ;  /* 0x0000000e110c7224 */ /* 0x020fe200078e02ff */
[----:B------:R-:W-:Y:S01]  /*6430*/  ISETP.GT.AND P2, PT, R11, 0x10, P0 ;  /* 0x000000100b00780c */ /* 0x000fe20000744270 */
[----:B------:R-:W-:Y:S02]  /*6440*/  BSSY B1, `(.L_x_135) ;  /* 0x0000005000017945 */ /* 0x000fe40003800000 */
[----:B------:R-:W-:-:S05]  /*6450*/  IMAD R31, R31, R15, R12 ;  /* 0x0000000f1f1f7224 */ /* 0x000fca00078e020c */
[----:B------:R0:W-:Y:S05]  /*6460*/  @P4 STG.E desc[UR14][R158.64+0x220], R31 ;  /* 0x0002201f9e004986 */ /* 0x0001ea000c10190e */
[----:B------:R-:W-:Y:S05]  /*6470*/  @!P2 BRA `(.L_x_136) ;  /* 0x000000000004a947 */ /* 0x000fea0003800000 */
[----:B------:R0:W5:Y:S02]  /*6480*/  LDG.E.LTC128B R17, desc[UR14][R94.64+0x200] ;  /* 0x0002000e5e117981 */ /* 0x000164000c1e1920 */
.L_x_136:
[----:B------:R-:W-:Y:S05]  /*6490*/  BSYNC B1 ;  /* 0x0000000000017941 */ /* 0x000fea0003800000 */
.L_x_135:
[----:B---3-5:R-:W-:Y:S01]  /*64a0*/  IMAD R5, R17, R14, RZ ;  /* 0x0000000e11057224 */ /* 0x028fe200078e02ff */
[----:B------:R-:W-:Y:S01]  /*64b0*/  ISETP.GT.AND P4, PT, R11, 0x11, P0 ;  /* 0x000000110b00780c */ /* 0x000fe20000784270 */
[----:B------:R-:W-:Y:S02]  /*64c0*/  BSSY B1, `(.L_x_137) ;  /* 0x0000005000017945 */ /* 0x000fe40003800000 */
[----:B------:R-:W-:-:S05]  /*64d0*/  IMAD R5, R32, R15, R5 ;  /* 0x0000000f20057224 */ /* 0x000fca00078e0205 */
[----:B------:R3:W-:Y:S05]  /*64e0*/  @P2 STG.E desc[UR14][R166.64+0x200], R5 ;  /* 0x00020005a6002986 */ /* 0x0007ea000c10190e */
[----:B------:R-:W-:Y:S05]  /*64f0*/  @!P4 BRA `(.L_x_138) ;  /* 0x000000000004c947 */ /* 0x000fea0003800000 */
[----:B------:R0:W5:Y:S02]  /*6500*/  LDG.E.LTC128B R17, desc[UR14][R96.64+0x200] ;  /* 0x0002000e60117981 */ /* 0x000164000c1e1920 */
.L_x_138:
[----:B------:R-:W-:Y:S05]  /*6510*/  BSYNC B1 ;  /* 0x0000000000017941 */ /* 0x000fea0003800000 */
.L_x_137:
[----:B-----5:R-:W-:Y:S01]  /*6520*/  IMAD R12, R17, R14, RZ ;  /* 0x0000000e110c7224 */ /* 0x020fe200078e02ff */
[----:B------:R-:W-:Y:S01]  /*6530*/  ISETP.GT.AND P2, PT, R11, 0x10, P1 ;  /* 0x000000100b00780c */ /* 0x000fe20000f44270 */
[----:B------:R-:W-:Y:S02]  /*6540*/  BSSY B1, `(.L_x_139) ;  /* 0x0000005000017945 */ /* 0x000fe40003800000 */
[----:B------:R-:W-:-:S05]  /*6550*/  IMAD R33, R33, R15, R12 ;  /* 0x0000000f21217224 */ /* 0x000fca00078e020c */
[----:B------:R0:W-:Y:S05]  /*6560*/  @P4 STG.E desc[UR14][R164.64+0x200], R33 ;  /* 0x00020021a4004986 */ /* 0x0001ea000c10190e */
[----:B------:R-:W-:Y:S05]  /*6570*/  @!P2 BRA `(.L_x_140) ;  /* 0x000000000004a947 */ /* 0x000fea0003800000 */
[----:B------:R0:W5:Y:S02]  /*6580*/  LDG.E.LTC128B R17, desc[UR14][R94.64+0x220] ;  /* 0x0002200e5e117981 */ /* 0x000164000c1e1920 */
.L_x_140:
[----:B------:R-:W-:Y:S05]  /*6590*/  BSYNC B1 ;  /* 0x0000000000017941 */ /* 0x000fea0003800000 */
.L_x_139:
[----:B---3-5:R-:W-:Y:S01]  /*65a0*/  IMAD R5, R17, R14, RZ ;  /* 0x0000000e11057224 */ /* 0x028fe200078e02ff */
[----:B------:R-:W-:Y:S01]  /*65b0*/  ISETP.GT.AND P4, PT, R11, 0x11, P1 ;  /* 0x000000110b00780c */ /* 0x000fe20000f84270 */
[----:B------:R-:W-:Y:S02]  /*65c0*/  BSSY B1, `(.L_x_141) ;  /* 0x0000005000017945 */ /* 0x000fe40003800000 */
[----:B------:R-:W-:-:S05]  /*65d0*/  IMAD R5, R34, R15, R5 ;  /* 0x0000000f22057224 */ /* 0x000fca00078e0205 */
[----:B------:R3:W-:Y:S05]  /*65e0*/  @P2 STG.E desc[UR14][R166.64+0x220], R5 ;  /* 0x00022005a6002986 */ /* 0x0007ea000c10190e */
[----:B------:R-:W-:Y:S05]  /*65f0*/  @!P4 BRA `(.L_x_142) ;  /* 0x000000000004c947 */ /* 0x000fea0003800000 */
[----:B------:R0:W5:Y:S02]  /*6600*/  LDG.E.LTC128B R17, desc[UR14][R96.64+0x220] ;  /* 0x0002200e60117981 */ /* 0x000164000c1e1920 */
.L_x_142:
[----:B------:R-:W-:Y:S05]  /*6610*/  BSYNC B1 ;  /* 0x0000000000017941 */ /* 0x000fea0003800000 */
.L_x_141:
[----:B-----5:R-:W-:Y:S01]  /*6620*/  IMAD R12, R17, R14, RZ ;  /* 0x0000000e110c7224 */ /* 0x020fe200078e02ff */
[----:B------:R-:W-:Y:S01]  /*6630*/  ISETP.GT.AND P2, PT, R11, 0x18, P0 ;  /* 0x000000180b00780c */ /* 0x000fe20000744270 */
[----:B------:R-:W-:Y:S02]  /*6640*/  BSSY B1, `(.L_x_143) ;  /* 0x0000005000017945 */ /* 0x000fe40003800000 */
[----:B------:R-:W-:-:S05]  /*6650*/  IMAD R35, R35, R15, R12 ;  /* 0x0000000f23237224 */ /* 0x000fca00078e020c */
[----:B------:R0:W-:Y:S05]  /*6660*/  @P4 STG.E desc[UR14][R164.64+0x220], R35 ;  /* 0x00022023a4004986 */ /* 0x0001ea000c10190e */
[----:B------:R-:W-:Y:S05]  /*6670*/  @!P2 BRA `(.L_x_144) ;  /* 0x000000000004a947 */ /* 0x000fea0003800000 */
[----:B------:R0:W5:Y:S02]  /*6680*/  LDG.E.LTC128B R17, desc[UR14][R98.64+0x200] ;  /* 0x0002000e62117981 */ /* 0x000164000c1e1920 */
.L_x_144:
[----:B------:R-:W-:Y:S05]  /*6690*/  BSYNC B1 ;  /* 0x0000000000017941 */ /* 0x000fea0003800000 */
.L_x_143:
[----:B---3-5:R-:W-:Y:S01]  /*66a0*/  IMAD R5, R17, R14, RZ ;  /* 0x0000000e11057224 */ /* 0x028fe200078e02ff */
[----:B------:R-:W-:Y:S01]  /*66b0*/  ISETP.GT.AND P4, PT, R11, 0x19, P0 ;  /* 0x000000190b00780c */ /* 0x000fe20000784270 */
[----:B------:R-:W-:Y:S02]  /*66c0*/  BSSY B1, `(.L_x_145) ;  /* 0x0000005000017945 */ /* 0x000fe40003800000 */
[----:B------:R-:W-:-:S05]  /*66d0*/  IMAD R5, R36, R15, R5 ;  /* 0x0000000f24057224 */ /* 0x000fca00078e0205 */
[----:B------:R3:W-:Y:S05]  /*66e0*/  @P2 STG.E desc[UR14][R170.64+0x200], R5 ;  /* 0x00020005aa002986 */ /* 0x0007ea000c10190e */
[----:B------:R-:W-:Y:S05]  /*66f0*/  @!P4 BRA `(.L_x_146) ;  /* 0x000000000004c947 */ /* 0x000fea0003800000 */
[----:B------:R0:W5:Y:S02]  /*6700*/  LDG.E.LTC128B R17, desc[UR14][R100.64+0x200] ;  /* 0x0002000e64117981 */ /* 0x000164000c1e1920 */
.L_x_146:
[----:B------:R-:W-:Y:S05]  /*6710*/  BSYNC B1 ;  /* 0x0000000000017941 */ /* 0x000fea0003800000 */
.L_x_145:
[----:B-----5:R-:W-:Y:S01]  /*6720*/  IMAD R12, R17, R14, RZ ;  /* 0x0000000e110c7224 */ /* 0x020fe200078e02ff */
[----:B------:R-:W-:Y:S01]  /*6730*/  ISETP.GT.AND P2, PT, R11, 0x18, P1 ;  /* 0x000000180b00780c */ /* 0x000fe20000f44270 */
[----:B------:R-:W-:Y:S02]  /*6740*/  BSSY B1, `(.L_x_147) ;  /* 0x0000005000017945 */ /* 0x000fe40003800000 */
[----:B------:R-:W-:-:S05]  /*6750*/  IMAD R37, R37, R15, R12 ;  /* 0x0000000f25257224 */ /* 0x000fca00078e020c */
[----:B------:R0:W-:Y:S05]  /*6760*/  @P4 STG.E desc[UR14][R168.64+0x200], R37 ;  /* 0x00020025a8004986 */ /* 0x0001ea000c10190e */
[----:B------:R-:W-:Y:S05]  /*6770*/  @!P2 BRA `(.L_x_148) ;  /* 0x000000000004a947 */ /* 0x000fea0003800000 */
[----:B------:R0:W5:Y:S02]  /*6780*/  LDG.E.LTC128B R17, desc[UR14][R98.64+0x220] ;  /* 0x0002200e62117981 */ /* 0x000164000c1e1920 */
.L_x_148:
[----:B------:R-:W-:Y:S05]  /*6790*/  BSYNC B1 ;  /* 0x0000000000017941 */ /* 0x000fea0003800000 */
.L_x_147:
[----:B---3-5:R-:W-:Y:S01]  /*67a0*/  IMAD R5, R17, R14, RZ ;  /* 0x0000000e11057224 */ /* 0x028fe200078e02ff */
[----:B------:R-:W-:Y:S01]  /*67b0*/  ISETP.GT.AND P4, PT, R11, 0x19, P1 ;  /* 0x000000190b00780c */ /* 0x000fe20000f84270 */
[----:B------:R-:W-:Y:S02]  /*67c0*/  BSSY B1, `(.L_x_149) ;  /* 0x0000005000017945 */ /* 0x000fe40003800000 */
[----:B------:R-:W-:-:S05]  /*67d0*/  IMAD R5, R38, R15, R5 ;  /* 0x0000000f26057224 */ /* 0x000fca00078e0205 */
[----:B------:R3:W-:Y:S05]  /*67e0*/  @P2 STG.E desc[UR14][R170.64+0x220], R5 ;  /* 0x00022005aa002986 */ /* 0x0007ea000c10190e */
[----:B------:R-:W-:Y:S05]  /*67f0*/  @!P4 BRA `(.L_x_150) ;  /* 0x000000000004c947 */ /* 0x000fea0003800000 */
[----:B------:R0:W5:Y:S02]  /*6800*/  LDG.E.LTC128B R17, desc[UR14][R100.64+0x220] ;  /* 0x0002200e64117981 */ /* 0x000164000c1e1920 */
.L_x_150:
[----:B------:R-:W-:Y:S05]  /*6810*/  BSYNC B1 ;  /* 0x0000000000017941 */ /* 0x000fea0003800000 */
.L_x_149:
[----:B-----5:R-:W-:Y:S01]  /*6820*/  IMAD R12, R17, R14, RZ ;  /* 0x0000000e110c7224 */ /* 0x020fe200078e02ff */
[----:B------:R-:W-:Y:S01]  /*6830*/  ISETP.GT.AND P2, PT, R11, 0x20, P0 ;  /* 0x000000200b00780c */ /* 0x000fe20000744270 */
[----:B------:R-:W-:Y:S02]  /*6840*/  BSSY B1, `(.L_x_151) ;  /* 0x0000005000017945 */ /* 0x000fe40003800000 */
[----:B------:R-:W-:-:S05]  /*6850*/  IMAD R39, R39, R15, R12 ;  /* 0x0000000f27277224 */ /* 0x000fca00078e020c */
[----:B------:R0:W-:Y:S05]  /*6860*/  @P4 STG.E desc[UR14][R168.64+0x220], R39 ;  /* 0x00022027a8004986 */ /* 0x0001ea000c10190e */
[----:B------:R-:W-:Y:S05]  /*6870*/  @!P2 BRA `(.L_x_152) ;  /* 0x000000000004a947 */ /* 0x000fea0003800000 */
[----:B------:R0:W5:Y:S02]  /*6880*/  LDG.E.LTC128B R17, desc[UR14][R102.64+0x200] ;  /* 0x0002000e66117981 */ /* 0x000164000c1e1920 */
.L_x_152:
[----:B------:R-:W-:Y:S05]  /*6890*/  BSYNC B1 ;  /* 0x0000000000017941 */ /* 0x000fea0003800000 */
.L_x_151:
[----:B---3-5:R-:W-:Y:S01]  /*68a0*/  IMAD R5, R17, R14, RZ ;  /* 0x0000000e11057224 */ /* 0x028fe200078e02ff */
[----:B------:R-:W-:Y:S01]  /*68b0*/  ISETP.GT.AND P4, PT, R11, 0x21, P0 ;  /* 0x000000210b00780c */ /* 0x000fe20000784270 */
[----:B------:R-:W-:Y:S02]  /*68c0*/  BSSY B1, `(.L_x_153) ;  /* 0x0000005000017945 */ /* 0x000fe40003800000 */
[----:B------:R-:W-:-:S05]  /*68d0*/  IMAD R5, R40, R15, R5 ;  /* 0x0000000f28057224 */ /* 0x000fca00078e0205 */
[----:B------:R3:W-:Y:S05]  /*68e0*/  @P2 STG.E desc[UR14][R176.64+0x200], R5 ;  /* 0x00020005b0002986 */ /* 0x0007ea000c10190e */
[----:B------:R-:W-:Y:S05]  /*68f0*/  @!P4 BRA `(.L_x_154) ;  /* 0x000000000004c947 */ /* 0x000fea0003800000 */
[----:B------:R0:W5:Y:S02]  /*6900*/  LDG.E.LTC128B R17, desc[UR14][R104.64+0x200] ;  /* 0x0002000e68117981 */ /* 0x000164000c1e1920 */
.L_x_154:
[----:B------:R-:W-:Y:S05]  /*6910*/  BSYNC B1 ;  /* 0x0000000000017941 */ /* 0x000fea0003800000 */
.L_x_153:
[----:B-----5:R-:W-:Y:S01]  /*6920*/  IMAD R12, R17, R14, RZ ;  /* 0x0000000e110c7224 */ /* 0x020fe200078e02ff */
[----:B------:R-:W-:Y:S01]  /*6930*/  ISETP.GT.AND P2, PT, R11, 0x20, P1 ;  /* 0x000000200b00780c */ /* 0x000fe20000f44270 */
[----:B------:R-:W-:Y:S02]  /*6940*/  BSSY B1, `(.L_x_155) ;  /* 0x0000005000017945 */ /* 0x000fe40003800000 */
[----:B------:R-:W-:-:S05]  /*6950*/  IMAD R41, R41, R15, R12 ;  /* 0x0000000f29297224 */ /* 0x000fca00078e020c */
[----:B------:R0:W-:Y:S05]  /*6960*/  @P4 STG.E desc[UR14][R174.64+0x200], R41 ;  /* 0x00020029ae004986 */ /* 0x0001ea000c10190e */
[----:B------:R-:W-:Y:S05]  /*6970*/  @!P2 BRA `(.L_x_156) ;  /* 0x000000000004a947 */ /* 0x000fea0003800000 */
[----:B------:R0:W5:Y:S02]  /*6980*/  LDG.E.LTC128B R17, desc[UR14][R102.64+0x220] ;  /* 0x0002200e66117981 */ /* 0x000164000c1e1920 */
.L_x_156:
[----:B------:R-:W-:Y:S05]  /*6990*/  BSYNC B1 ;  /* 0x0000000000017941 */ /* 0x000fea0003800000 */
.L_x_155:
[----:B---3-5:R-:W-:Y:S01]  /*69a0*/  IMAD R5, R17, R14, RZ ;  /* 0x0000000e11057224 */ /* 0x028fe200078e02ff */
[----:B------:R-:W-:Y:S01]  /*69b0*/  ISETP.GT.AND P4, PT, R11, 0x21, P1 ;  /* 0x000000210b00780c */ /* 0x000fe20000f84270 */
[----:B------:R-:W-:Y:S02]  /*69c0*/  BSSY B1, `(.L_x_157) ;  /* 0x0000005000017945 */ /* 0x000fe40003800000 */
[----:B------:R-:W-:-:S05]  /*69d0*/  IMAD R5, R42, R15, R5 ;  /* 0x0000000f2a057224 */ /* 0x000fca00078e0205 */
[----:B------:R3:W-:Y:S05]  /*69e0*/  @P2 STG.E desc[UR14][R176.64+0x220], R5 ;  /* 0x00022005b0002986 */ /* 0x0007ea000c10190e */
[----:B------:R-:W-:Y:S05]  /*69f0*/  @!P4 BRA `(.L_x_158) ;  /* 0x000000000004c947 */ /* 0x000fea0003800000 */
[----:B------:R0:W5:Y:S02]  /*6a00*/  LDG.E.LTC128B R17, desc[UR14][R104.64+0x220] ;  /* 0x0002200e68117981 */ /* 0x000164000c1e1920 */
.L_x_158:
[----:B------:R-:W-:Y:S05]  /*6a10*/  BSYNC B1 ;  /* 0x0000000000017941 */ /* 0x000fea0003800000 */
.L_x_157:
[----:B-----5:R-:W-:Y:S01]  /*6a20*/  IMAD R12, R17, R14, RZ ;  /* 0x0000000e110c7224 */ /* 0x020fe200078e02ff */
[----:B------:R-:W-:Y:S01]  /*6a30*/  ISETP.GT.AND P2, PT, R11, 0x28, P0 ;  /* 0x000000280b00780c */ /* 0x000fe20000744270 */
[----:B------:R-:W-:Y:S02]  /*6a40*/  BSSY B1, `(.L_x_159) ;  /* 0x0000005000017945 */ /* 0x000fe40003800000 */
[----:B------:R-:W-:-:S05]  /*6a50*/  IMAD R43, R43, R15, R12 ;  /* 0x0000000f2b2b7224 */ /* 0x000fca00078e020c */
[----:B------:R0:W-:Y:S05]  /*6a60*/  @P4 STG.E desc[UR14][R174.64+0x220], R43 ;  /* 0x0002202bae004986 */ /* 0x0001ea000c10190e */
[----:B------:R-:W-:Y:S05]  /*6a70*/  @!P2 BRA `(.L_x_160) ;  /* 0x000000000004a947 */ /* 0x000fea0003800000 */
[----:B------:R0:W5:Y:S02]  /*6a80*/  LDG.E.LTC128B R17, desc[UR14][R106.64+0x200] ;  /* 0x0002000e6a117981 */ /* 0x000164000c1e1920 */
.L_x_160:
[----:B------:R-:W-:Y:S05]  /*6a90*/  BSYNC B1 ;  /* 0x0000000000017941 */ /* 0x000fea0003800000 */
.L_x_159:
[----:B---3-5:R-:W-:Y:S01]  /*6aa0*/  IMAD R5, R17, R14, RZ ;  /* 0x0000000e11057224 */ /* 0x028fe200078e02ff */
[----:B------:R-:W-:Y:S01]  /*6ab0*/  ISETP.GT.AND P4, PT, R11, 0x29, P0 ;  /* 0x000000290b00780c */ /* 0x000fe20000784270 */
[----:B------:R-:W-:Y:S02]  /*6ac0*/  BSSY B1, `(.L_x_161) ;  /* 0x0000005000017945 */ /* 0x000fe40003800000 */
[----:B------:R-:W-:-:S05]  /*6ad0*/  IMAD R5, R44, R15, R5 ;  /* 0x0000000f2c057224 */ /* 0x000fca00078e0205 */
[----:B------:R3:W-:Y:S05]  /*6ae0*/  @P2 STG.E desc[UR14][R180.64+0x200], R5 ;  /* 0x00020005b4002986 */ /* 0x0007ea000c10190e */
[----:B------:R-:W-:Y:S05]  /*6af0*/  @!P4 BRA `(.L_x_162) ;  /* 0x000000000004c947 */ /* 0x000fea0003800000 */
[----:B------:R0:W5:Y:S02]  /*6b00*/  LDG.E.LTC128B R17, desc[UR14][R108.64+0x200] ;  /* 0x0002000e6c117981 */ /* 0x000164000c1e1920 */
.L_x_162:
[----:B------:R-:W-:Y:S05]  /*6b10*/  BSYNC B1 ;  /* 0x0000000000017941 */ /* 0x000fea0003800000 */
.L_x_161:
[----:B-----5:R-:W-:Y:S01]  /*6b20*/  IMAD R12, R17, R14, RZ ;  /* 0x0000000e110c7224 */ /* 0x020fe200078e02ff */
[----:B------:R-:W-:Y:S01]  /*6b30*/  ISETP.GT.AND P2, PT, R11, 0x28, P1 ;  /* 0x000000280b00780c */ /* 0x000fe20000f44270 */
[----:B------:R-:W-:Y:S02]  /*6b40*/  BSSY B1, `(.L_x_163) ;  /* 0x0000005000017945 */ /* 0x000fe40003800000 */
[----:B------:R-:W-:-:S05]  /*6b50*/  IMAD R45, R45, R15, R12 ;  /* 0x0000000f2d2d7224 */ /* 0x000fca00078e020c */
[----:B------:R0:W-:Y:S05]  /*6b60*/  @P4 STG.E desc[UR14][R178.64+0x200], R45 ;  /* 0x0002002db2004986 */ /* 0x0001ea000c10190e */
[----:B------:R-:W-:Y:S05]  /*6b70*/  @!P2 BRA `(.L_x_164) ;  /* 0x000000000004a947 */ /* 0x000fea0003800000 */
[----:B------:R0:W5:Y:S02]  /*6b80*/  LDG.E.LTC128B R17, desc[UR14][R106.64+0x220] ;  /* 0x0002200e6a117981 */ /* 0x000164000c1e1920 */
.L_x_164:
[----:B------:R-:W-:Y:S05]  /*6b90*/  BSYNC B1 ;  /* 0x0000000000017941 */ /* 0x000fea0003800000 */
.L_x_163:
[----:B---3-5:R-:W-:Y:S01]  /*6ba0*/  IMAD R5, R17, R14, RZ ;  /* 0x0000000e11057224 */ /* 0x028fe200078e02ff */
[----:B------:R-:W-:Y:S01]  /*6bb0*/  ISETP.GT.AND P4, PT, R11, 0x29, P1 ;  /* 0x000000290b00780c */ /* 0x000fe20000f84270 */
[----:B------:R-:W-:Y:S02]  /*6bc0*/  BSSY B1, `(.L_x_165) ;  /* 0x0000005000017945 */ /* 0x000fe40003800000 */
[----:B------:R-:W-:-:S05]  /*6bd0*/  IMAD R5, R46, R15, R5 ;  /* 0x0000000f2e057224 */ /* 0x000fca00078e0205 */
[----:B------:R3:W-:Y:S05]  /*6be0*/  @P2 STG.E desc[UR14][R180.64+0x220], R5 ;  /* 0x00022005b4002986 */ /* 0x0007ea000c10190e */
[----:B------:R-:W-:Y:S05]  /*6bf0*/  @!P4 BRA `(.L_x_166) ;  /* 0x000000000004c947 */ /* 0x000fea0003800000 */
[----:B------:R0:W5:Y:S02]  /*6c00*/  LDG.E.LTC128B R17, desc[UR14][R108.64+0x220] ;  /* 0x0002200e6c117981 */ /* 0x000164000c1e1920 */
.L_x_166:
[----:B------:R-:W-:Y:S05]  /*6c10*/  BSYNC B1 ;  /* 0x0000000000017941 */ /* 0x000fea0003800000 */
.L_x_165:
[----:B-----5:R-:W-:Y:S01]  /*6c20*/  IMAD R12, R17, R14, RZ ;  /* 0x0000000e110c7224 */ /* 0x020fe200078e02ff */
[----:B------:R-:W-:Y:S01]  /*6c30*/  ISETP.GT.AND P2, PT, R11, 0x30, P0 ;  /* 0x000000300b00780c */ /* 0x000fe20000744270 */
[----:B------:R-:W-:Y:S02]  /*6c40*/  BSSY B1, `(.L_x_167) ;  /* 0x0000005000017945 */ /* 0x000fe40003800000 */
[----:B------:R-:W-:-:S05]  /*6c50*/  IMAD R47, R47, R15, R12 ;  /* 0x0000000f2f2f7224 */ /* 0x000fca00078e020c */
[----:B------:R0:W-:Y:S05]  /*6c60*/  @P4 STG.E desc[UR14][R178.64+0x220], R47 ;  /* 0x0002202fb2004986 */ /* 0x0001ea000c10190e */
[----:B------:R-:W-:Y:S05]  /*6c70*/  @!P2 BRA `(.L_x_168) ;  /* 0x000000000004a947 */ /* 0x000fea0003800000 */
[----:B------:R0:W5:Y:S02]  /*6c80*/  LDG.E.LTC128B R17, desc[UR14][R110.64+0x200] ;  /* 0x0002000e6e117981 */ /* 0x000164000c1e1920 */
.L_x_168:
[----:B------:R-:W-:Y:S05]  /*6c90*/  BSYNC B1 ;  /* 0x0000000000017941 */ /* 0x000fea0003800000 */
.L_x_167:
[----:B---3-5:R-:W-:Y:S01]  /*6ca0*/  IMAD R5, R17, R14, RZ ;  /* 0x0000000e11057224 */ /* 0x028fe200078e02ff */
[----:B------:R-:W-:Y:S01]  /*6cb0*/  ISETP.GT.AND P4, PT, R11, 0x31, P0 ;  /* 0x000000310b00780c */ /* 0x000fe20000784270 */
[----:B------:R-:W-:Y:S02]  /*6cc0*/  BSSY B1, `(.L_x_169) ;  /* 0x0000005000017945 */ /* 0x000fe40003800000 */
[----:B------:R-:W-:-:S05]  /*6cd0*/  IMAD R5, R48, R15, R5 ;  /* 0x0000000f30057224 */ /* 0x000fca00078e0205 */
[----:B------:R3:W-:Y:S05]  /*6ce0*/  @P2 STG.E desc[UR14][R184.64+0x200], R5 ;  /* 0x00020005b8002986 */ /* 0x0007ea000c10190e */
[----:B------:R-:W-:Y:S05]  /*6cf0*/  @!P4 BRA `(.L_x_170) ;  /* 0x000000000004c947 */ /* 0x000fea0003800000 */
[----:B------:R0:W5:Y:S02]  /*6d00*/  LDG.E.LTC128B R17, desc[UR14][R112.64+0x200] ;  /* 0x0002000e70117981 */ /* 0x000164000c1e1920 */
.L_x_170:
[----:B------:R-:W-:Y:S05]  /*6d10*/  BSYNC B1 ;  /* 0x0000000000017941 */ /* 0x000fea0003800000 */
.L_x_169:
[----:B-----5:R-:W-:Y:S01]  /*6d20*/  IMAD R12, R17, R14, RZ ;  /* 0x0000000e110c7224 */ /* 0x020fe200078e02ff */
[----:B------:R-:W-:Y:S01]  /*6d30*/  ISETP.GT.AND P2, PT, R11, 0x30, P1 ;  /* 0x000000300b00780c */ /* 0x000fe20000f44270 */
[----:B------:R-:W-:Y:S02]  /*6d40*/  BSSY B1, `(.L_x_171) ;  /* 0x0000005000017945 */ /* 0x000fe40003800000 */
[----:B------:R-:W-:-:S05]  /*6d50*/  IMAD R49, R49, R15, R12 ;  /* 0x0000000f31317224 */ /* 0x000fca00078e020c */
[----:B------:R0:W-:Y:S05]  /*6d60*/  @P4 STG.E desc[UR14][R182.64+0x200], R49 ;  /* 0x00020031b6004986 */ /* 0x0001ea000c10190e */
[----:B------:R-:W-:Y:S05]  /*6d70*/  @!P2 BRA `(.L_x_172) ;  /* 0x000000000004a947 */ /* 0x000fea0003800000 */
[----:B------:R0:W5:Y:S02]  /*6d80*/  LDG.E.LTC128B R17, desc[UR14][R110.64+0x220] ;  /* 0x0002200e6e117981 */ /* 0x000164000c1e1920 */
.L_x_172:
[----:B------:R-:W-:Y:S05]  /*6d90*/  BSYNC B1 ;  /* 0x0000000000017941 */ /* 0x000fea0003800000 */
.L_x_171:
[----:B---3-5:R-:W-:Y:S01]  /*6da0*/  IMAD R5, R17, R14, RZ ;  /* 0x0000000e11057224 */ /* 0x028fe200078e02ff */
[----:B------:R-:W-:Y:S01]  /*6db0*/  ISETP.GT.AND P4, PT, R11, 0x31, P1 ;  /* 0x000000310b00780c */ /* 0x000fe20000f84270 */
[----:B------:R-:W-:Y:S02]  /*6dc0*/  BSSY B1, `(.L_x_173) ;  /* 0x0000005000017945 */ /* 0x000fe40003800000 */
[----:B------:R-:W-:-:S05]  /*6dd0*/  IMAD R5, R50, R15, R5 ;  /* 0x0000000f32057224 */ /* 0x000fca00078e0205 */
[----:B------:R3:W-:Y:S05]  /*6de0*/  @P2 STG.E desc[UR14][R184.64+0x220], R5 ;  /* 0x00022005b8002986 */ /* 0x0007ea000c10190e */
[----:B------:R-:W-:Y:S05]  /*6df0*/  @!P4 BRA `(.L_x_174) ;  /* 0x000000000004c947 */ /* 0x000fea0003800000 */
[----:B------:R0:W5:Y:S02]  /*6e00*/  LDG.E.LTC128B R17, desc[UR14][R112.64+0x220] ;  /* 0x0002200e70117981 */ /* 0x000164000c1e1920 */
.L_x_174:
[----:B------:R-:W-:Y:S05]  /*6e10*/  BSYNC B1 ;  /* 0x0000000000017941 */ /* 0x000fea0003800000 */
.L_x_173:
[----:B-----5:R-:W-:Y:S01]  /*6e20*/  IMAD R12, R17, R14, RZ ;  /* 0x0000000e110c7224 */ /* 0x020fe200078e02ff */
[----:B------:R-:W-:Y:S01]  /*6e30*/  ISETP.GT.AND P2, PT, R11, 0x38, P0 ;  /* 0x000000380b00780c */ /* 0x000fe20000744270 */
[----:B------:R-:W-:Y:S02]  /*6e40*/  BSSY B1, `(.L_x_175) ;  /* 0x0000005000017945 */ /* 0x000fe40003800000 */
[----:B------:R-:W-:-:S05]  /*6e50*/  IMAD R51, R51, R15, R12 ;  /* 0x0000000f33337224 */ /* 0x000fca00078e020c */
[----:B------:R0:W-:Y:S05]  /*6e60*/  @P4 STG.E desc[UR14][R182.64+0x220], R51 ;  /* 0x00022033b6004986 */ /* 0x0001ea000c10190e */
[----:B------:R-:W-:Y:S05]  /*6e70*/  @!P2 BRA `(.L_x_176) ;  /* 0x000000000004a947 */ /* 0x000fea0003800000 */
[----:B------:R0:W5:Y:S02]  /*6e80*/  LDG.E.LTC128B R17, desc[UR14][R114.64+0x200] ;  /* 0x0002000e72117981 */ /* 0x000164000c1e1920 */
.L_x_176:
[----:B------:R-:W-:Y:S05]  /*6e90*/  BSYNC B1 ;  /* 0x0000000000017941 */ /* 0x000fea0003800000 */
.L_x_175:
[----:B---3-5:R-:W-:Y:S01]  /*6ea0*/  IMAD R5, R17, R14, RZ ;  /* 0x0000000e11057224 */ /* 0x028fe200078e02ff */
[----:B------:R-:W-:Y:S01]  /*6eb0*/  ISETP.GT.AND P4, PT, R11, 0x39, P0 ;  /* 0x000000390b00780c */ /* 0x000fe20000784270 */
[----:B------:R-:W-:Y:S02]  /*6ec0*/  BSSY B1, `(.L_x_177) ;  /* 0x0000005000017945 */ /* 0x000fe40003800000 */
[----:B------:R-:W-:-:S05]  /*6ed0*/  IMAD R5, R52, R15, R5 ;  /* 0x0000000f34057224 */ /* 0x000fca00078e0205 */
[----:B------:R3:W-:Y:S05]  /*6ee0*/  @P2 STG.E desc[UR14][R188.64+0x200], R5 ;  /* 0x00020005bc002986 */ /* 0x0007ea000c10190e */
[----:B------:R-:W-:Y:S05]  /*6ef0*/  @!P4 BRA `(.L_x_178) ;  /* 0x000000000004c947 */ /* 0x000fea0003800000 */
[----:B------:R0:W5:Y:S02]  /*6f00*/  LDG.E.LTC128B R17, desc[UR14][R116.64+0x200] ;  /* 0x0002000e74117981 */ /* 0x000164000c1e1920 */
.L_x_178:
[----:B------:R-:W-:Y:S05]  /*6f10*/  BSYNC B1 ;  /* 0x0000000000017941 */ /* 0x000fea0003800000 */
.L_x_177:
[----:B-----5:R-:W-:Y:S01]  /*6f20*/  IMAD R12, R17, R14, RZ ;  /* 0x0000000e110c7224 */ /* 0x020fe200078e02ff */
[----:B------:R-:W-:Y:S01]  /*6f30*/  ISETP.GT.AND P2, PT, R11, 0x38, P1 ;  /* 0x000000380b00780c */ /* 0x000fe20000f44270 */
[----:B------:R-:W-:Y:S02]  /*6f40*/  BSSY B1, `(.L_x_179) ;  /* 0x0000005000017945 */ /* 0x000fe40003800000 */
[----:B------:R-:W-:-:S05]  /*6f50*/  IMAD R53, R53, R15, R12 ;  /* 0x0000000f35357224 */ /* 0x000fca00078e020c */
[----:B------:R0:W-:Y:S05]  /*6f60*/  @P4 STG.E desc[UR14][R186.64+0x200], R53 ;  /* 0x00020035ba004986 */ /* 0x0001ea000c10190e */
[----:B------:R-:W-:Y:S05]  /*6f70*/  @!P2 BRA `(.L_x_180) ;  /* 0x000000000004a947 */ /* 0x000fea0003800000 */
[----:B------:R0:W5:Y:S02]  /*6f80*/  LDG.E.LTC128B R17, desc[UR14][R114.64+0x220] ;  /* 0x0002200e72117981 */ /* 0x000164000c1e1920 */
.L_x_180:
[----:B------:R-:W-:Y:S05]  /*6f90*/  BSYNC B1 ;  /* 0x0000000000017941 */ /* 0x000fea0003800000 */
.L_x_179:
[----:B---3-5:R-:W-:Y:S01]  /*6fa0*/  IMAD R5, R17, R14, RZ ;  /* 0x0000000e11057224 */ /* 0x028fe200078e02ff */
[----:B------:R-:W-:Y:S01]  /*6fb0*/  ISETP.GT.AND P4, PT, R11, 0x39, P1 ;  /* 0x000000390b00780c */ /* 0x000fe20000f84270 */
[----:B------:R-:W-:Y:S02]  /*6fc0*/  BSSY B1, `(.L_x_181) ;  /* 0x0000005000017945 */ /* 0x000fe40003800000 */
[----:B------:R-:W-:-:S05]  /*6fd0*/  IMAD R5, R54, R15, R5 ;  /* 0x0000000f36057224 */ /* 0x000fca00078e0205 */
[----:B------:R3:W-:Y:S05]  /*6fe0*/  @P2 STG.E desc[UR14][R188.64+0x220], R5 ;  /* 0x00022005bc002986 */ /* 0x0007ea000c10190e */
[----:B------:R-:W-:Y:S05]  /*6ff0*/  @!P4 BRA `(.L_x_182) ;  /* 0x000000000004c947 */ /* 0x000fea0003800000 */
[----:B------:R0:W5:Y:S02]  /*7000*/  LDG.E.LTC128B R17, desc[UR14][R116.64+0x220] ;  /* 0x0002200e74117981 */ /* 0x000164000c1e1920 */
.L_x_182:
[----:B------:R-:W-:Y:S05]  /*7010*/  BSYNC B1 ;  /* 0x0000000000017941 */ /* 0x000fea0003800000 */
.L_x_181:
[----:B-----5:R-:W-:Y:S01]  /*7020*/  IMAD R12, R17, R14, RZ ;  /* 0x0000000e110c7224 */ /* 0x020fe200078e02ff */
[----:B------:R-:W-:Y:S01]  /*7030*/  ISETP.GT.AND P2, PT, R11, 0x40, P0 ;  /* 0x000000400b00780c */ /* 0x000fe20000744270 */
[----:B------:R-:W-:Y:S02]  /*7040*/  BSSY B1, `(.L_x_183) ;  /* 0x0000005000017945 */ /* 0x000fe40003800000 */
[----:B------:R-:W-:-:S05]  /*7050*/  IMAD R55, R55, R15, R12 ;  /* 0x0000000f37377224 */ /* 0x000fca00078e020c */
[----:B------:R0:W-:Y:S05]  /*7060*/  @P4 STG.E desc[UR14][R186.64+0x220], R55 ;  /* 0x00022037ba004986 */ /* 0x0001ea000c10190e */
[----:B------:R-:W-:Y:S05]  /*7070*/  @!P2 BRA `(.L_x_184) ;  /* 0x000000000004a947 */ /* 0x000fea0003800000 */
[----:B------:R0:W5:Y:S02]  /*7080*/  LDG.E.LTC128B R17, desc[UR14][R118.64+0x200] ;  /* 0x0002000e76117981 */ /* 0x000164000c1e1920 */
.L_x_184:
[----:B------:R-:W-:Y:S05]  /*7090*/  BSYNC B1 ;  /* 0x0000000000017941 */ /* 0x000fea0003800000 */
.L_x_183:
[----:B---3-5:R-:W-:Y:S01]  /*70a0*/  IMAD R5, R17, R14, RZ ;  /* 0x0000000e11057224 */ /* 0x028fe200078e02ff */
[----:B------:R-:W-:Y:S01]  /*70b0*/  ISETP.GT.AND P4, PT, R11, 0x41, P0 ;  /* 0x000000410b00780c */ /* 0x000fe20000784270 */
[----:B------:R-:W-:Y:S02]  /*70c0*/  BSSY B1, `(.L_x_185) ;  /* 0x0000005000017945 */ /* 0x000fe40003800000 */
[----:B------:R-:W-:-:S05]  /*70d0*/  IMAD R5, R56, R15, R5 ;  /* 0x0000000f38057224 */ /* 0x000fca00078e0205 */
[----:B------:R3:W-:Y:S05]  /*70e0*/  @P2 STG.E desc[UR14][R192.64+0x200], R5 ;  /* 0x00020005c0002986 */ /* 0x0007ea000c10190e */
[----:B------:R-:W-:Y:S05]  /*70f0*/  @!P4 BRA `(.L_x_186) ;  /* 0x000000000004c947 */ /* 0x000fea0003800000 */
[----:B------:R0:W5:Y:S02]  /*7100*/  LDG.E.LTC128B R17, desc[UR14][R120.64+0x200] ;  /* 0x0002000e78117981 */ /* 0x000164000c1e1920 */
.L_x_186:
[----:B------:R-:W-:Y:S05]  /*7110*/  BSYNC B1 ;  /* 0x0000000000017941 */ /* 0x000fea0003800000 */
.L_x_185:
[----:B-----5:R-:W-:Y:S01]  /*7120*/  IMAD R12, R17, R14, RZ ;  /* 0x0000000e110c7224 */ /* 0x020fe200078e02ff */
[----:B------:R-:W-:Y:S01]  /*7130*/  ISETP.GT.AND P2, PT, R11, 0x40, P1 ;  /* 0x000000400b00780c */ /* 0x000fe20000f44270 */
[----:B------:R-:W-:Y:S02]  /*7140*/  BSSY B1, `(.L_x_187) ;  /* 0x0000005000017945 */ /* 0x000fe40003800000 */
[----:B------:R-:W-:-:S05]  /*7150*/  IMAD R57, R57, R15, R12 ;  /* 0x0000000f39397224 */ /* 0x000fca00078e020c */
[----:B------:R0:W-:Y:S05]  /*7160*/  @P4 STG.E desc[UR14][R190.64+0x200], R57 ;  /* 0x00020039be004986 */ /* 0x0001ea000c10190e */
[----:B------:R-:W-:Y:S05]  /*7170*/  @!P2 BRA `(.L_x_188) ;  /* 0x000000000004a947 */ /* 0x000fea0003800000 */
[----:B------:R0:W5:Y:S02]  /*7180*/  LDG.E.LTC128B R17, desc[UR14][R118.64+0x220] ;  /* 0x0002200e76117981 */ /* 0x000164000c1e1920 */
.L_x_188:
[----:B------:R-:W-:Y:S05]  /*7190*/  BSYNC B1 ;  /* 0x0000000000017941 */ /* 0x000fea0003800000 */
.L_x_187:
[----:B---3-5:R-:W-:Y:S01]  /*71a0*/  IMAD R5, R17, R14, RZ ;  /* 0x0000000e11057224 */ /* 0x028fe200078e02ff */
[----:B------:R-:W-:Y:S01]  /*71b0*/  ISETP.GT.AND P4, PT, R11, 0x41, P1 ;  /* 0x000000410b00780c */ /* 0x000fe20000f84270 */
[----:B------:R-:W-:Y:S02]  /*71c0*/  BSSY B1, `(.L_x_189) ;  /* 0x0000005000017945 */ /* 0x000fe40003800000 */
[----:B------:R-:W-:-:S05]  /*71d0*/  IMAD R5, R58, R15, R5 ;  /* 0x0000000f3a057224 */ /* 0x000fca00078e0205 */
[----:B------:R3:W-:Y:S05]  /*71e0*/  @P2 STG.E desc[UR14][R192.64+0x220], R5 ;  /* 0x00022005c0002986 */ /* 0x0007ea000c10190e */
[----:B------:R-:W-:Y:S05]  /*71f0*/  @!P4 BRA `(.L_x_190) ;  /* 0x000000000004c947 */ /* 0x000fea0003800000 */
[----:B------:R0:W5:Y:S02]  /*7200*/  LDG.E.LTC128B R17, desc[UR14][R120.64+0x220] ;  /* 0x0002200e78117981 */ /* 0x000164000c1e1920 */
.L_x_190:
[----:B------:R-:W-:Y:S05]  /*7210*/  BSYNC B1 ;  /* 0x0000000000017941 */ /* 0x000fea0003800000 */
.L_x_189:
[----:B-----5:R-:W-:Y:S01]  /*7220*/  IMAD R12, R17, R14, RZ ;  /* 0x0000000e110c7224 */ /* 0x020fe200078e02ff */
[----:B------:R-:W-:Y:S01]  /*7230*/  ISETP.GT.AND P2, PT, R11, 0x48, P0 ;  /* 0x000000480b00780c */ /* 0x000fe20000744270 */
[----:B------:R-:W-:Y:S02]  /*7240*/  BSSY B1, `(.L_x_191) ;  /* 0x0000005000017945 */ /* 0x000fe40003800000 */
[----:B------:R-:W-:-:S05]  /*7250*/  IMAD R59, R59, R15, R12 ;  /* 0x0000000f3b3b7224 */ /* 0x000fca00078e020c */
[----:B------:R0:W-:Y:S05]  /*7260*/  @P4 STG.E desc[UR14][R190.64+0x220], R59 ;  /* 0x0002203bbe004986 */ /* 0x0001ea000c10190e */
[----:B------:R-:W-:Y:S05]  /*7270*/  @!P2 BRA `(.L_x_192) ;  /* 0x000000000004a947 */ /* 0x000fea0003800000 */
[----:B------:R0:W5:Y:S02]  /*7280*/  LDG.E.LTC128B R17, desc[UR14][R122.64+0x200] ;  /* 0x0002000e7a117981 */ /* 0x000164000c1e1920 */
.L_x_192:
[----:B------:R-:W-:Y:S05]  /*7290*/  BSYNC B1 ;  /* 0x0000000000017941 */ /* 0x000fea0003800000 */
.L_x_191:
[----:B---3-5:R-:W-:Y:S01]  /*72a0*/  IMAD R5, R17, R14, RZ ;  /* 0x0000000e11057224 */ /* 0x028fe200078e02ff */
[----:B------:R-:W-:Y:S01]  /*72b0*/  ISETP.GT.AND P4, PT, R11, 0x49, P0 ;  /* 0x000000490b00780c */ /* 0x000fe20000784270 */
[----:B------:R-:W-:Y:S02]  /*72c0*/  BSSY B1, `(.L_x_193) ;  /* 0x0000005000017945 */ /* 0x000fe40003800000 */
[----:B------:R-:W-:-:S05]  /*72d0*/  IMAD R5, R60, R15, R5 ;  /* 0x0000000f3c057224 */ /* 0x000fca00078e0205 */
[----:B------:R3:W-:Y:S05]  /*72e0*/  @P2 STG.E desc[UR14][R196.64+0x200], R5 ;  /* 0x00020005c4002986 */ /* 0x0007ea000c10190e */
[----:B------:R-:W-:Y:S05]  /*72f0*/  @!P4 BRA `(.L_x_194) ;  /* 0x000000000004c947 */ /* 0x000fea0003800000 */
[----:B------:R0:W5:Y:S02]  /*7300*/  LDG.E.LTC128B R17, desc[UR14][R124.64+0x200] ;  /* 0x0002000e7c117981 */ /* 0x000164000c1e1920 */
.L_x_194:
[----:B------:R-:W-:Y:S05]  /*7310*/  BSYNC B1 ;  /* 0x0000000000017941 */ /* 0x000fea0003800000 */
.L_x_193:
[----:B-----5:R-:W-:Y:S01]  /*7320*/  IMAD R12, R17, R14, RZ ;  /* 0x0000000e110c7224 */ /* 0x020fe200078e02ff */
[----:B------:R-:W-:Y:S01]  /*7330*/  ISETP.GT.AND P2, PT, R11, 0x48, P1 ;  /* 0x000000480b00780c */ /* 0x000fe20000f44270 */
[----:B------:R-:W-:Y:S02]  /*7340*/  BSSY B1, `(.L_x_195) ;  /* 0x0000005000017945 */ /* 0x000fe40003800000 */
[----:B------:R-:W-:-:S05]  /*7350*/  IMAD R61, R61, R15, R12 ;  /* 0x0000000f3d3d7224 */ /* 0x000fca00078e020c */
[----:B------:R0:W-:Y:S05]  /*7360*/  @P4 STG.E desc[UR14][R194.64+0x200], R61 ;  /* 0x0002003dc2004986 */ /* 0x0001ea000c10190e */
[----:B------:R-:W-:Y:S05]  /*7370*/  @!P2 BRA `(.L_x_196) ;  /* 0x000000000004a947 */ /* 0x000fea0003800000 */
[----:B------:R0:W5:Y:S02]  /*7380*/  LDG.E.LTC128B R17, desc[UR14][R122.64+0x220] ;  /* 0x0002200e7a117981 */ /* 0x000164000c1e1920 */
.L_x_196:
[----:B------:R-:W-:Y:S05]  /*7390*/  BSYNC B1 ;  /* 0x0000000000017941 */ /* 0x000fea0003800000 */
.L_x_195:
[----:B---3-5:R-:W-:Y:S01]  /*73a0*/  IMAD R5, R17, R14, RZ ;  /* 0x0000000e11057224 */ /* 0x028fe200078e02ff */
[----:B------:R-:W-:Y:S01]  /*73b0*/  ISETP.GT.AND P4, PT, R11, 0x49, P1 ;  /* 0x000000490b00780c */ /* 0x000fe20000f84270 */
[----:B------:R-:W-:Y:S02]  /*73c0*/  BSSY B1, `(.L_x_197) ;  /* 0x0000005000017945 */ /* 0x000fe40003800000 */
[----:B------:R-:W-:-:S05]  /*73d0*/  IMAD R5, R62, R15, R5 ;  /* 0x0000000f3e057224 */ /* 0x000fca00078e0205 */
[----:B------:R3:W-:Y:S05]  /*73e0*/  @P2 STG.E desc[UR14][R196.64+0x220], R5 ;  /* 0x00022005c4002986 */ /* 0x0007ea000c10190e */
[----:B------:R-:W-:Y:S05]  /*73f0*/  @!P4 BRA `(.L_x_198) ;  /* 0x000000000004c947 */ /* 0x000fea0003800000 */
[----:B------:R0:W5:Y:S02]  /*7400*/  LDG.E.LTC128B R17, desc[UR14][R124.64+0x220] ;  /* 0x0002200e7c117981 */ /* 0x000164000c1e1920 */
.L_x_198:
[----:B------:R-:W-:Y:S05]  /*7410*/  BSYNC B1 ;  /* 0x0000000000017941 */ /* 0x000fea0003800000 */
.L_x_197:
[----:B-----5:R-:W-:Y:S01]  /*7420*/  IMAD R12, R17, R14, RZ ;  /* 0x0000000e110c7224 */ /* 0x020fe200078e02ff */
[----:B------:R-:W-:Y:S01]  /*7430*/  ISETP.GT.AND P2, PT, R11, 0x50, P0 ;  /* 0x000000500b00780c */ /* 0x000fe20000744270 */
[----:B------:R-:W-:Y:S02]  /*7440*/  BSSY B1, `(.L_x_199) ;  /* 0x0000005000017945 */ /* 0x000fe40003800000 */
[----:B------:R-:W-:-:S05]  /*7450*/  IMAD R63, R63, R15, R12 ;  /* 0x0000000f3f3f7224 */ /* 0x000fca00078e020c */
[----:B------:R0:W-:Y:S05]  /*7460*/  @P4 STG.E desc[UR14][R194.64+0x220], R63 ;  /* 0x0002203fc2004986 */ /* 0x0001ea000c10190e */
[----:B------:R-:W-:Y:S05]  /*7470*/  @!P2 BRA `(.L_x_200) ;  /* 0x000000000004a947 */ /* 0x000fea0003800000 */
[----:B------:R0:W5:Y:S02]  /*7480*/  LDG.E.LTC128B R17, desc[UR14][R126.64+0x200] ;  /* 0x0002000e7e117981 */ /* 0x000164000c1e1920 */
.L_x_200:
[----:B------:R-:W-:Y:S05]  /*7490*/  BSYNC B1 ;  /* 0x0000000000017941 */ /* 0x000fea0003800000 */
.L_x_199:
[----:B---3-5:R-:W-:Y:S01]  /*74a0*/  IMAD R5, R17, R14, RZ ;  /* 0x0000000e11057224 */ /* 0x028fe200078e02ff */
[----:B------:R-:W-:Y:S01]  /*74b0*/  ISETP.GT.AND P4, PT, R11, 0x51, P0 ;  /* 0x000000510b00780c */ /* 0x000fe20000784270 */
[----:B------:R-:W-:Y:S02]  /*74c0*/  BSSY B1, `(.L_x_201) ;  /* 0x0000005000017945 */ /* 0x000fe40003800000 */
[----:B------:R-:W-:-:S05]  /*74d0*/  IMAD R5, R64, R15, R5 ;  /* 0x0000000f40057224 */ /* 0x000fca00078e0205 */
[----:B------:R3:W-:Y:S05]  /*74e0*/  @P2 STG.E desc[UR14][R200.64+0x200], R5 ;  /* 0x00020005c8002986 */ /* 0x0007ea000c10190e */
[----:B------:R-:W-:Y:S05]  /*74f0*/  @!P4 BRA `(.L_x_202) ;  /* 0x000000000004c947 */ /* 0x000fea0003800000 */
[----:B------:R0:W5:Y:S02]  /*7500*/  LDG.E.LTC128B R17, desc[UR14][R128.64+0x200] ;  /* 0x0002000e80117981 */ /* 0x000164000c1e1920 */
.L_x_202:
[----:B------:R-:W-:Y:S05]  /*7510*/  BSYNC B1 ;  /* 0x0000000000017941 */ /* 0x000fea0003800000 */
.L_x_201:
[----:B-----5:R-:W-:Y:S01]  /*7520*/  IMAD R12, R17, R14, RZ ;  /* 0x0000000e110c7224 */ /* 0x020fe200078e02ff */
[----:B------:R-:W-:Y:S01]  /*7530*/  ISETP.GT.AND P2, PT, R11, 0x50, P1 ;  /* 0x000000500b00780c */ /* 0x000fe20000f44270 */
[----:B------:R-:W-:Y:S02]  /*7540*/  BSSY B1, `(.L_x_203) ;  /* 0x0000005000017945 */ /* 0x000fe40003800000 */
[----:B------:R-:W-:-:S05]  /*7550*/  IMAD R65, R65, R15, R12 ;  /* 0x0000000f41417224 */ /* 0x000fca00078e020c */
[----:B------:R0:W-:Y:S05]  /*7560*/  @P4 STG.E desc[UR14][R198.64+0x200], R65 ;  /* 0x00020041c6004986 */ /* 0x0001ea000c10190e */
[----:B------:R-:W-:Y:S05]  /*7570*/  @!P2 BRA `(.L_x_204) ;  /* 0x000000000004a947 */ /* 0x000fea0003800000 */
[----:B------:R0:W5:Y:S02]  /*7580*/  LDG.E.LTC128B R17, desc[UR14][R126.64+0x220] ;  /* 0x0002200e7e117981 */ /* 0x000164000c1e1920 */
.L_x_204:
[----:B------:R-:W-:Y:S05]  /*7590*/  BSYNC B1 ;  /* 0x0000000000017941 */ /* 0x000fea0003800000 */
.L_x_203:
[----:B---3-5:R-:W-:Y:S01]  /*75a0*/  IMAD R5, R17, R14, RZ ;  /* 0x0000000e11057224 */ /* 0x028fe200078e02ff */
[----:B------:R-:W-:Y:S01]  /*75b0*/  ISETP.GT.AND P4, PT, R11, 0x51, P1 ;  /* 0x000000510b00780c */ /* 0x000fe20000f84270 */
[----:B------:R-:W-:Y:S02]  /*75c0*/  BSSY B1, `(.L_x_205) ;  /* 0x0000005000017945 */ /* 0x000fe40003800000 */
[----:B------:R-:W-:-:S05]  /*75d0*/  IMAD R5, R66, R15, R5 ;  /* 0x0000000f42057224 */ /* 0x000fca00078e0205 */
[----:B------:R3:W-:Y:S05]  /*75e0*/  @P2 STG.E desc[UR14][R200.64+0x220], R5 ;  /* 0x00022005c8002986 */ /* 0x0007ea000c10190e */
[----:B------:R-:W-:Y:S05]  /*75f0*/  @!P4 BRA `(.L_x_206) ;  /* 0x000000000004c947 */ /* 0x000fea0003800000 */
[----:B------:R0:W5:Y:S02]  /*7600*/  LDG.E.LTC128B R17, desc[UR14][R128.64+0x220] ;  /* 0x0002200e80117981 */ /* 0x000164000c1e1920 */
.L_x_206:
[----:B------:R-:W-:Y:S05]  /*7610*/  BSYNC B1 ;  /* 0x0000000000017941 */ /* 0x000fea0003800000 */
.L_x_205:
[----:B-----5:R-:W-:Y:S01]  /*7620*/  IMAD R12, R17, R14, RZ ;  /* 0x0000000e110c7224 */ /* 0x020fe200078e02ff */
[----:B------:R-:W-:Y:S01]  /*7630*/  ISETP.GT.AND P2, PT, R11, 0x58, P0 ;  /* 0x000000580b00780c */ /* 0x000fe20000744270 */
[----:B------:R-:W-:Y:S02]  /*7640*/  BSSY B1, `(.L_x_207) ;  /* 0x0000005000017945 */ /* 0x000fe40003800000 */
[----:B------:R-:W-:-:S05]  /*7650*/  IMAD R67, R67, R15, R12 ;  /* 0x0000000f43437224 */ /* 0x000fca00078e020c */
[----:B------:R0:W-:Y:S05]  /*7660*/  @P4 STG.E desc[UR14][R198.64+0x220], R67 ;  /* 0x00022043c6004986 */ /* 0x0001ea000c10190e */
[----:B------:R-:W-:Y:S05]  /*7670*/  @!P2 BRA `(.L_x_208) ;  /* 0x000000000004a947 */ /* 0x000fea0003800000 */
[----:B------:R0:W5:Y:S02]  /*7680*/  LDG.E.LTC128B R17, desc[UR14][R130.64+0x200] ;  /* 0x0002000e82117981 */ /* 0x000164000c1e1920 */
.L_x_208:
[----:B------:R-:W-:Y:S05]  /*7690*/  BSYNC B1 ;  /* 0x0000000000017941 */ /* 0x000fea0003800000 */
.L_x_207:
[----:B---3-5:R-:W-:Y:S01]  /*76a0*/  IMAD R5, R17, R14, RZ ;  /* 0x0000000e11057224 */ /* 0x028fe200078e02ff */
[----:B------:R-:W-:Y:S01]  /*76b0*/  ISETP.GT.AND P4, PT, R11, 0x59, P0 ;  /* 0x000000590b00780c */ /* 0x000fe20000784270 */
[----:B------:R-:W-:Y:S02]  /*76c0*/  BSSY B1, `(.L_x_209) ;  /* 0x0000005000017945 */ /* 0x000fe40003800000 */
[----:B------:R-:W-:-:S05]  /*76d0*/  IMAD R5, R68, R15, R5 ;  /* 0x0000000f44057224 */ /* 0x000fca00078e0205 */
[----:B------:R3:W-:Y:S05]  /*76e0*/  @P2 STG.E desc[UR14][R202.64+0x200], R5 ;  /* 0x00020005ca002986 */ /* 0x0007ea000c10190e */
[----:B------:R-:W-:Y:S05]  /*76f0*/  @!P4 BRA `(.L_x_210) ;  /* 0x000000000004c947 */ /* 0x000fea0003800000 */
[----:B------:R0:W5:Y:S02]  /*7700*/  LDG.E.LTC128B R17, desc[UR14][R132.64+0x200] ;  /* 0x0002000e84117981 */ /* 0x000164000c1e1920 */
.L_x_210:
[----:B------:R-:W-:Y:S05]  /*7710*/  BSYNC B1 ;  /* 0x0000000000017941 */ /* 0x000fea0003800000 */
.L_x_209:
[----:B-----5:R-:W-:Y:S01]  /*7720*/  IMAD R12, R17, R14, RZ ;  /* 0x0000000e110c7224 */ /* 0x020fe200078e02ff */
[----:B------:R-:W-:Y:S01]  /*7730*/  ISETP.GT.AND P2, PT, R11, 0x58, P1 ;  /* 0x000000580b00780c */ /* 0x000fe20000f44270 */
[----:B------:R-:W-:Y:S02]  /*7740*/  BSSY B1, `(.L_x_211) ;  /* 0x0000005000017945 */ /* 0x000fe40003800000 */
[----:B------:R-:W-:-:S05]  /*7750*/  IMAD R69, R69, R15, R12 ;  /* 0x0000000f45457224 */ /* 0x000fca00078e020c */
[----:B------:R0:W-:Y:S05]  /*7760*/  @P4 STG.E desc[UR14][R204.64+0x200], R69 ;  /* 0x00020045cc004986 */ /* 0x0001ea000c10190e */
[----:B------:R-:W-:Y:S05]  /*7770*/  @!P2 BRA `(.L_x_212) ;  /* 0x000000000004a947 */ /* 0x000fea0003800000 */
[----:B------:R0:W5:Y:S02]  /*7780*/  LDG.E.LTC128B R17, desc[UR14][R130.64+0x220] ;  /* 0x0002200e82117981 */ /* 0x000164000c1e1920 */
.L_x_212:
[----:B------:R-:W-:Y:S05]  /*7790*/  BSYNC B1 ;  /* 0x0000000000017941 */ /* 0x000fea0003800000 */
.L_x_211:
[----:B---3-5:R-:W-:Y:S01]  /*77a0*/  IMAD R5, R17, R14, RZ ;  /* 0x0000000e11057224 */ /* 0x028fe200078e02ff */
[----:B------:R-:W-:Y:S01]  /*77b0*/  ISETP.GT.AND P4, PT, R11, 0x59, P1 ;  /* 0x000000590b00780c */ /* 0x000fe20000f84270 */
[----:B------:R-:W-:Y:S02]  /*77c0*/  BSSY B1, `(.L_x_213) ;  /* 0x0000005000017945 */ /* 0x000fe40003800000 */
[----:B------:R-:W-:-:S05]  /*77d0*/  IMAD R5, R70, R15, R5 ;  /* 0x0000000f46057224 */ /* 0x000fca00078e0205 */
[----:B------:R3:W-:Y:S05]  /*77e0*/  @P2 STG.E desc[UR14][R202.64+0x220], R5 ;  /* 0x00022005ca002986 */ /* 0x0007ea000c10190e */
[----:B------:R-:W-:Y:S05]  /*77f0*/  @!P4 BRA `(.L_x_214) ;  /* 0x000000000004c947 */ /* 0x000fea0003800000 */
[----:B------:R0:W5:Y:S02]  /*7800*/  LDG.E.LTC128B R17, desc[UR14][R132.64+0x220] ;  /* 0x0002200e84117981 */ /* 0x000164000c1e1920 */
.L_x_214:
[----:B------:R-:W-:Y:S05]  /*7810*/  BSYNC B1 ;  /* 0x0000000000017941 */ /* 0x000fea0003800000 */
.L_x_213:
[----:B-----5:R-:W-:Y:S01]  /*7820*/  IMAD R12, R17, R14, RZ ;  /* 0x0000000e110c7224 */ /* 0x020fe200078e02ff */
[----:B------:R-:W-:Y:S01]  /*7830*/  ISETP.GT.AND P2, PT, R11, 0x60, P0 ;  /* 0x000000600b00780c */ /* 0x000fe20000744270 */
[----:B------:R-:W-:Y:S02]  /*7840*/  BSSY B1, `(.L_x_215) ;  /* 0x0000005000017945 */ /* 0x000fe40003800000 */
[----:B------:R-:W-:-:S05]  /*7850*/  IMAD R71, R71, R15, R12 ;  /* 0x0000000f47477224 */ /* 0x000fca00078e020c */
[----:B------:R0:W-:Y:S05]  /*7860*/  @P4 STG.E desc[UR14][R204.64+0x220], R71 ;  /* 0x00022047cc004986 */ /* 0x0001ea000c10190e */
[----:B------:R-:W-:Y:S05]  /*7870*/  @!P2 BRA `(.L_x_216) ;  /* 0x000000000004a947 */ /* 0x000fea0003800000 */
[----:B------:R0:W5:Y:S02]  /*7880*/  LDG.E.LTC128B R17, desc[UR14][R134.64+0x200] ;  /* 0x0002000e86117981 */ /* 0x000164000c1e1920 */
.L_x_216:
[----:B------:R-:W-:Y:S05]  /*7890*/  BSYNC B1 ;  /* 0x0000000000017941 */ /* 0x000fea0003800000 */
.L_x_215:
[----:B---3-5:R-:W-:Y:S01]  /*78a0*/  IMAD R5, R17, R14, RZ ;  /* 0x0000000e11057224 */ /* 0x028fe200078e02ff */
[----:B------:R-:W-:Y:S01]  /*78b0*/  ISETP.GT.AND P4, PT, R11, 0x61, P0 ;  /* 0x000000610b00780c */ /* 0x000fe20000784270 */
[----:B------:R-:W-:Y:S02]  /*78c0*/  BSSY B1, `(.L_x_217) ;  /* 0x0000005000017945 */ /* 0x000fe40003800000 */
[----:B------:R-:W-:-:S05]  /*78d0*/  IMAD R5, R72, R15, R5 ;  /* 0x0000000f48057224 */ /* 0x000fca00078e0205 */
[----:B------:R3:W-:Y:S05]  /*78e0*/  @P2 STG.E desc[UR14][R206.64+0x200], R5 ;  /* 0x00020005ce002986 */ /* 0x0007ea000c10190e */
[----:B------:R-:W-:Y:S05]  /*78f0*/  @!P4 BRA `(.L_x_218) ;  /* 0x000000000004c947 */ /* 0x000fea0003800000 */
[----:B------:R0:W5:Y:S02]  /*7900*/  LDG.E.LTC128B R17, desc[UR14][R136.64+0x200] ;  /* 0x0002000e88117981 */ /* 0x000164000c1e1920 */
.L_x_218:
[----:B------:R-:W-:Y:S05]  /*7910*/  BSYNC B1 ;  /* 0x0000000000017941 */ /* 0x000fea0003800000 */
.L_x_217:
[----:B-----5:R-:W-:Y:S01]  /*7920*/  IMAD R12, R17, R14, RZ ;  /* 0x0000000e110c7224 */ /* 0x020fe200078e02ff */
[----:B------:R-:W-:Y:S01]  /*7930*/  ISETP.GT.AND P2, PT, R11, 0x60, P1 ;  /* 0x000000600b00780c */ /* 0x000fe20000f44270 */
[----:B------:R-:W-:Y:S02]  /*7940*/  BSSY B1, `(.L_x_219) ;  /* 0x0000005000017945 */ /* 0x000fe40003800000 */
[----:B------:R-:W-:-:S05]  /*7950*/  IMAD R73, R73, R15, R12 ;  /* 0x0000000f49497224 */ /* 0x000fca00078e020c */
[----:B------:R0:W-:Y:S05]  /*7960*/  @P4 STG.E desc[UR14][R208.64+0x200], R73 ;  /* 0x00020049d0004986 */ /* 0x0001ea000c10190e */
[----:B------:R-:W-:Y:S05]  /*7970*/  @!P2 BRA `(.L_x_220) ;  /* 0x000000000004a947 */ /* 0x000fea0003800000 */
[----:B------:R0:W5:Y:S02]  /*7980*/  LDG.E.LTC128B R17, desc[UR14][R134.64+0x220] ;  /* 0x0002200e86117981 */ /* 0x000164000c1e1920 */
.L_x_220:
[----:B------:R-:W-:Y:S05]  /*7990*/  BSYNC B1 ;  /* 0x0000000000017941 */ /* 0x000fea0003800000 */
.L_x_219:
[----:B---3-5:R-:W-:Y:S01]  /*79a0*/  IMAD R5, R17, R14, RZ ;  /* 0x0000000e11057224 */ /* 0x028fe200078e02ff */
[----:B------:R-:W-:Y:S01]  /*79b0*/  ISETP.GT.AND P4, PT, R11, 0x61, P1 ;  /* 0x000000610b00780c */ /* 0x000fe20000f84270 */
[----:B------:R-:W-:Y:S02]  /*79c0*/  BSSY B1, `(.L_x_221) ;  /* 0x0000005000017945 */ /* 0x000fe40003800000 */
[----:B------:R-:W-:-:S05]  /*79d0*/  IMAD R5, R74, R15, R5 ;  /* 0x0000000f4a057224 */ /* 0x000fca00078e0205 */
[----:B------:R3:W-:Y:S05]  /*79e0*/  @P2 STG.E desc[UR14][R206.64+0x220], R5 ;  /* 0x00022005ce002986 */ /* 0x0007ea000c10190e */
[----:B------:R-:W-:Y:S05]  /*79f0*/  @!P4 BRA `(.L_x_222) ;  /* 0x000000000004c947 */ /* 0x000fea0003800000 */
[----:B------:R0:W5:Y:S02]  /*7a00*/  LDG.E.LTC128B R17, desc[UR14][R136.64+0x220] ;  /* 0x0002200e88117981 */ /* 0x000164000c1e1920 */
.L_x_222:
[----:B------:R-:W-:Y:S05]  /*7a10*/  BSYNC B1 ;  /* 0x0000000000017941 */ /* 0x000fea0003800000 */
.L_x_221:
[----:B-----5:R-:W-:Y:S01]  /*7a20*/  IMAD R12, R17, R14, RZ ;  /* 0x0000000e110c7224 */ /* 0x020fe200078e02ff */
[----:B------:R-:W-:Y:S01]  /*7a30*/  ISETP.GT.AND P2, PT, R11, 0x68, P0 ;  /* 0x000000680b00780c */ /* 0x000fe20000744270 */
[----:B------:R-:W-:Y:S02]  /*7a40*/  BSSY B1, `(.L_x_223) ;  /* 0x0000005000017945 */ /* 0x000fe40003800000 */
[----:B------:R-:W-:-:S05]  /*7a50*/  IMAD R75, R75, R15, R12 ;  /* 0x0000000f4b4b7224 */ /* 0x000fca00078e020c */
[----:B------:R0:W-:Y:S05]  /*7a60*/  @P4 STG.E desc[UR14][R208.64+0x220], R75 ;  /* 0x0002204bd0004986 */ /* 0x0001ea000c10190e */
[----:B------:R-:W-:Y:S05]  /*7a70*/  @!P2 BRA `(.L_x_224) ;  /* 0x000000000004a947 */ /* 0x000fea0003800000 */
[----:B------:R0:W5:Y:S02]  /*7a80*/  LDG.E.LTC128B R17, desc[UR14][R138.64+0x200] ;  /* 0x0002000e8a117981 */ /* 0x000164000c1e1920 */
.L_x_224:
[----:B------:R-:W-:Y:S05]  /*7a90*/  BSYNC B1 ;  /* 0x0000000000017941 */ /* 0x000fea0003800000 */
.L_x_223:
[----:B---3-5:R-:W-:Y:S01]  /*7aa0*/  IMAD R5, R17, R14, RZ ;  /* 0x0000000e11057224 */ /* 0x028fe200078e02ff */
[----:B------:R-:W-:Y:S01]  /*7ab0*/  ISETP.GT.AND P4, PT, R11, 0x69, P0 ;  /* 0x000000690b00780c */ /* 0x000fe20000784270 */
[----:B------:R-:W-:Y:S02]  /*7ac0*/  BSSY B1, `(.L_x_225) ;  /* 0x0000005000017945 */ /* 0x000fe40003800000 */
[----:B------:R-:W-:-:S05]  /*7ad0*/  IMAD R5, R76, R15, R5 ;  /* 0x0000000f4c057224 */ /* 0x000fca00078e0205 */
[----:B------:R3:W-:Y:S05]  /*7ae0*/  @P2 STG.E desc[UR14][R210.64+0x200], R5 ;  /* 0x00020005d2002986 */ /* 0x0007ea000c10190e */
[----:B------:R-:W-:Y:S05]  /*7af0*/  @!P4 BRA `(.L_x_226) ;  /* 0x000000000004c947 */ /* 0x000fea0003800000 */
[----:B------:R0:W5:Y:S02]  /*7b00*/  LDG.E.LTC128B R17, desc[UR14][R140.64+0x200] ;  /* 0x0002000e8c117981 */ /* 0x000164000c1e1920 */
.L_x_226:
[----:B------:R-:W-:Y:S05]  /*7b10*/  BSYNC B1 ;  /* 0x0000000000017941 */ /* 0x000fea0003800000 */
.L_x_225:
[----:B-----5:R-:W-:Y:S01]  /*7b20*/  IMAD R12, R17, R14, RZ ;  /* 0x0000000e110c7224 */ /* 0x020fe200078e02ff */
[----:B------:R-:W-:Y:S01]  /*7b30*/  ISETP.GT.AND P2, PT, R11, 0x68, P1 ;  /* 0x000000680b00780c */ /* 0x000fe20000f44270 */
[----:B------:R-:W-:Y:S02]  /*7b40*/  BSSY B1, `(.L_x_227) ;  /* 0x0000005000017945 */ /* 0x000fe40003800000 */
[----:B------:R-:W-:-:S05]  /*7b50*/  IMAD R77, R77, R15, R12 ;  /* 0x0000000f4d4d7224 */ /* 0x000fca00078e020c */
[----:B------:R0:W-:Y:S05]  /*7b60*/  @P4 STG.E desc[UR14][R212.64+0x200], R77 ;  /* 0x0002004dd4004986 */ /* 0x0001ea000c10190e */
[----:B------:R-:W-:Y:S05]  /*7b70*/  @!P2 BRA `(.L_x_228) ;  /* 0x000000000004a947 */ /* 0x000fea0003800000 */
[----:B------:R0:W5:Y:S02]  /*7b80*/  LDG.E.LTC128B R17, desc[UR14][R138.64+0x220] ;  /* 0x0002200e8a117981 */ /* 0x000164000c1e1920 */
.L_x_228:
[----:B------:R-:W-:Y:S05]  /*7b90*/  BSYNC B1 ;  /* 0x0000000000017941 */ /* 0x000fea0003800000 */
.L_x_227:
[----:B---3-5:R-:W-:Y:S01]  /*7ba0*/  IMAD R5, R17, R14, RZ ;  /* 0x0000000e11057224 */ /* 0x028fe200078e02ff */
[----:B------:R-:W-:Y:S01]  /*7bb0*/  ISETP.GT.AND P4, PT, R11, 0x69, P1 ;  /* 0x000000690b00780c */ /* 0x000fe20000f84270 */
[----:B------:R-:W-:Y:S02]  /*7bc0*/  BSSY B1, `(.L_x_229) ;  /* 0x0000005000017945 */ /* 0x000fe40003800000 */
[----:B------:R-:W-:-:S05]  /*7bd0*/  IMAD R5, R78, R15, R5 ;  /* 0x0000000f4e057224 */ /* 0x000fca00078e0205 */
[----:B------:R3:W-:Y:S05]  /*7be0*/  @P2 STG.E desc[UR14][R210.64+0x220], R5 ;  /* 0x00022005d2002986 */ /* 0x0007ea000c10190e */
[----:B------:R-:W-:Y:S05]  /*7bf0*/  @!P4 BRA `(.L_x_230) ;  /* 0x000000000004c947 */ /* 0x000fea0003800000 */
[----:B------:R0:W5:Y:S02]  /*7c00*/  LDG.E.LTC128B R17, desc[UR14][R140.64+0x220] ;  /* 0x0002200e8c117981 */ /* 0x000164000c1e1920 */
.L_x_230:
[----:B------:R-:W-:Y:S05]  /*7c10*/  BSYNC B1 ;  /* 0x0000000000017941 */ /* 0x000fea0003800000 */
.L_x_229:
[----:B-----5:R-:W-:Y:S01]  /*7c20*/  IMAD R12, R17, R14, RZ ;  /* 0x0000000e110c7224 */ /* 0x020fe200078e02ff */
[----:B------:R-:W-:Y:S01]  /*7c30*/  ISETP.GT.AND P2, PT, R11, 0x70, P0 ;  /* 0x000000700b00780c */ /* 0x000fe20000744270 */
[----:B------:R-:W-:Y:S02]  /*7c40*/  BSSY B1, `(.L_x_231) ;  /* 0x0000005000017945 */ /* 0x000fe40003800000 */
[----:B------:R-:W-:-:S05]  /*7c50*/  IMAD R79, R79, R15, R12 ;  /* 0x0000000f4f4f7224 */ /* 0x000fca00078e020c */
[----:B------:R0:W-:Y:S05]  /*7c60*/  @P4 STG.E desc[UR14][R212.64+0x220], R79 ;  /* 0x0002204fd4004986 */ /* 0x0001ea000c10190e */
[----:B------:R-:W-:Y:S05]  /*7c70*/  @!P2 BRA `(.L_x_232) ;  /* 0x000000000004a947 */ /* 0x000fea0003800000 */
[----:B------:R0:W5:Y:S02]  /*7c80*/  LDG.E.LTC128B R17, desc[UR14][R142.64+0x200] ;  /* 0x0002000e8e117981 */ /* 0x000164000c1e1920 */
.L_x_232:
[----:B------:R-:W-:Y:S05]  /*7c90*/  BSYNC B1 ;  /* 0x0000000000017941 */ /* 0x000fea0003800000 */
.L_x_231:
[----:B---3-5:R-:W-:Y:S01]  /*7ca0*/  IMAD R5, R17, R14, RZ ;  /* 0x0000000e11057224 */ /* 0x028fe200078e02ff */
[----:B------:R-:W-:Y:S01]  /*7cb0*/  ISETP.GT.AND P4, PT, R11, 0x71, P0 ;  /* 0x000000710b00780c */ /* 0x000fe20000784270 */
[----:B------:R-:W-:Y:S02]  /*7cc0*/  BSSY B1, `(.L_x_233) ;  /* 0x0000005000017945 */ /* 0x000fe40003800000 */
[----:B------:R-:W-:-:S05]  /*7cd0*/  IMAD R5, R80, R15, R5 ;  /* 0x0000000f50057224 */ /* 0x000fca00078e0205 */
[----:B------:R3:W-:Y:S05]  /*7ce0*/  @P2 STG.E desc[UR14][R214.64+0x200], R5 ;  /* 0x00020005d6002986 */ /* 0x0007ea000c10190e */
[----:B------:R-:W-:Y:S05]  /*7cf0*/  @!P4 BRA `(.L_x_234) ;  /* 0x000000000004c947 */ /* 0x000fea0003800000 */
[----:B------:R0:W5:Y:S02]  /*7d00*/  LDG.E.LTC128B R17, desc[UR14][R144.64+0x200] ;  /* 0x0002000e90117981 */ /* 0x000164000c1e1920 */
.L_x_234:
[----:B------:R-:W-:Y:S05]  /*7d10*/  BSYNC B1 ;  /* 0x0000000000017941 */ /* 0x000fea0003800000 */
.L_x_233:
[----:B-----5:R-:W-:Y:S01]  /*7d20*/  IMAD R12, R17, R14, RZ ;  /* 0x0000000e110c7224 */ /* 0x020fe200078e02ff */
[----:B------:R-:W-:Y:S01]  /*7d30*/  ISETP.GT.AND P2, PT, R11, 0x70, P1 ;  /* 0x000000700b00780c */ /* 0x000fe20000f44270 */
[----:B------:R-:W-:Y:S02]  /*7d40*/  BSSY B1, `(.L_x_235) ;  /* 0x0000005000017945 */ /* 0x000fe40003800000 */
[----:B------:R-:W-:-:S05]  /*7d50*/  IMAD R81, R81, R15, R12 ;  /* 0x0000000f51517224 */ /* 0x000fca00078e020c */
[----:B------:R0:W-:Y:S05]  /*7d60*/  @P4 STG.E desc[UR14][R222.64+0x200], R81 ;  /* 0x00020051de004986 */ /* 0x0001ea000c10190e */
[----:B------:R-:W-:Y:S05]  /*7d70*/  @!P2 BRA `(.L_x_236) ;  /* 0x000000000004a947 */ /* 0x000fea0003800000 */
[----:B------:R0:W5:Y:S02]  /*7d80*/  LDG.E.LTC128B R17, desc[UR14][R142.64+0x220] ;  /* 0x0002200e8e117981 */ /* 0x000164000c1e1920 */
.L_x_236:
[----:B------:R-:W-:Y:S05]  /*7d90*/  BSYNC B1 ;  /* 0x0000000000017941 */ /* 0x000fea0003800000 */
.L_x_235:
[----:B---3-5:R-:W-:Y:S01]  /*7da0*/  IMAD R5, R17, R14, RZ ;  /* 0x0000000e11057224 */ /* 0x028fe200078e02ff */
[----:B------:R-:W-:Y:S01]  /*7db0*/  ISETP.GT.AND P4, PT, R11, 0x71, P1 ;  /* 0x000000710b00780c */ /* 0x000fe20000f84270 */
[----:B------:R-:W-:Y:S02]  /*7dc0*/  BSSY B1, `(.L_x_237) ;  /* 0x0000005000017945 */ /* 0x000fe40003800000 */
[----:B------:R-:W-:-:S05]  /*7dd0*/  IMAD R5, R82, R15, R5 ;  /* 0x0000000f52057224 */ /* 0x000fca00078e0205 */
[----:B------:R3:W-:Y:S05]  /*7de0*/  @P2 STG.E desc[UR14][R214.64+0x220], R5 ;  /* 0x00022005d6002986 */ /* 0x0007ea000c10190e */
[----:B------:R-:W-:Y:S05]  /*7df0*/  @!P4 BRA `(.L_x_238) ;  /* 0x000000000004c947 */ /* 0x000fea0003800000 */
[----:B------:R0:W5:Y:S02]  /*7e00*/  LDG.E.LTC128B R17, desc[UR14][R144.64+0x220] ;  /* 0x0002200e90117981 */ /* 0x000164000c1e1920 */
.L_x_238:
[----:B------:R-:W-:Y:S05]  /*7e10*/  BSYNC B1 ;  /* 0x0000000000017941 */ /* 0x000fea0003800000 */
.L_x_237:
[----:B-----5:R-:W-:Y:S01]  /*7e20*/  IMAD R12, R17, R14, RZ ;  /* 0x0000000e110c7224 */ /* 0x020fe200078e02ff */
[----:B------:R-:W-:Y:S01]  /*7e30*/  ISETP.GT.AND P2, PT, R11, 0x78, P0 ;  /* 0x000000780b00780c */ /* 0x000fe20000744270 */
[----:B------:R-:W-:Y:S02]  /*7e40*/  BSSY B1, `(.L_x_239) ;  /* 0x0000005000017945 */ /* 0x000fe40003800000 */
[----:B------:R-:W-:-:S05]  /*7e50*/  IMAD R83, R83, R15, R12 ;  /* 0x0000000f53537224 */ /* 0x000fca00078e020c */
[----:B------:R0:W-:Y:S05]  /*7e60*/  @P4 STG.E desc[UR14][R222.64+0x220], R83 ;  /* 0x00022053de004986 */ /* 0x0001ea000c10190e */
[----:B------:R-:W-:Y:S05]  /*7e70*/  @!P2 BRA `(.L_x_240) ;  /* 0x000000000004a947 */ /* 0x000fea0003800000 */
[----:B------:R0:W5:Y:S02]  /*7e80*/  LDG.E.LTC128B R17, desc[UR14][R20.64+0x200] ;  /* 0x0002000e14117981 */ /* 0x000164000c1e1920 */
.L_x_240:
[----:B------:R-:W-:Y:S05]  /*7e90*/  BSYNC B1 ;  /* 0x0000000000017941 */ /* 0x000fea0003800000 */
.L_x_239:
[----:B---3-5:R-:W-:Y:S01]  /*7ea0*/  IMAD R5, R17, R14, RZ ;  /* 0x0000000e11057224 */ /* 0x028fe200078e02ff */
[----:B------:R-:W-:Y:S01]  /*7eb0*/  ISETP.GT.AND P0, PT, R11, 0x79, P0 ;  /* 0x000000790b00780c */ /* 0x000fe20000704270 */
[----:B------:R-:W-:Y:S02]  /*7ec0*/  BSSY B1, `(.L_x_241) ;  /* 0x0000005000017945 */ /* 0x000fe40003800000 */
[----:B------:R-:W-:-:S05]  /*7ed0*/  IMAD R5, R84, R15, R5 ;  /* 0x0000000f54057224 */ /* 0x000fca00078e0205 */
[----:B------:R3:W-:Y:S05]  /*7ee0*/  @P2 STG.E desc[UR14][R18.64+0x200], R5 ;  /* 0x0002000512002986 */ /* 0x0007ea000c10190e */
[----:B------:R-:W-:Y:S05]  /*7ef0*/  @!P0 BRA `(.L_x_242) ;  /* 0x0000000000048947 */ /* 0x000fea0003800000 */
[----:B------:R0:W5:Y:S02]  /*7f00*/  LDG.E.LTC128B R17, desc[UR14][R8.64+0x200] ;  /* 0x0002000e08117981 */ /* 0x000164000c1e1920 */
.L_x_242:
[----:B------:R-:W-:Y:S05]  /*7f10*/  BSYNC B1 ;  /* 0x0000000000017941 */ /* 0x000fea0003800000 */
.L_x_241:
[----:B-----5:R-:W-:Y:S01]  /*7f20*/  IMAD R12, R17, R14, RZ ;  /* 0x0000000e110c7224 */ /* 0x020fe200078e02ff */
[----:B------:R-:W-:Y:S01]  /*7f30*/  ISETP.GT.AND P2, PT, R11, 0x78, P1 ;  /* 0x000000780b00780c */ /* 0x000fe20000f44270 */
[----:B------:R-:W-:Y:S02]  /*7f40*/  BSSY B1, `(.L_x_243) ;  /* 0x0000005000017945 */ /* 0x000fe40003800000 */
[----:B------:R-:W-:-:S05]  /*7f50*/  IMAD R85, R85, R15, R12 ;  /* 0x0000000f55557224 */ /* 0x000fca00078e020c */
[----:B------:R0:W-:Y:S05]  /*7f60*/  @P0 STG.E desc[UR14][R152.64+0x200], R85 ;  /* 0x0002005598000986 */ /* 0x0001ea000c10190e */
[----:B------:R-:W-:Y:S05]  /*7f70*/  @!P2 BRA `(.L_x_244) ;  /* 0x000000000004a947 */ /* 0x000fea0003800000 */
[----:B------:R0:W5:Y:S02]  /*7f80*/  LDG.E.LTC128B R17, desc[UR14][R20.64+0x220] ;  /* 0x0002200e14117981 */ /* 0x000164000c1e1920 */
.L_x_244:
[----:B------:R-:W-:Y:S05]  /*7f90*/  BSYNC B1 ;  /* 0x0000000000017941 */ /* 0x000fea0003800000 */
.L_x_243:
[----:B---3-5:R-:W-:Y:S01]  /*7fa0*/  IMAD R5, R17, R14, RZ ;  /* 0x0000000e11057224 */ /* 0x028fe200078e02ff */
[----:B------:R-:W-:Y:S01]  /*7fb0*/  ISETP.GT.AND P1, PT, R11, 0x79, P1 ;  /* 0x000000790b00780c */ /* 0x000fe20000f24270 */
[----:B------:R-:W-:Y:S02]  /*7fc0*/  BSSY B1, `(.L_x_245) ;  /* 0x0000005000017945 */ /* 0x000fe40003800000 */
[----:B------:R-:W-:-:S05]  /*7fd0*/  IMAD R5, R86, R15, R5 ;  /* 0x0000000f56057224 */ /* 0x000fca00078e0205 */
[----:B------:R3:W-:Y:S05]  /*7fe0*/  @P2 STG.E desc[UR14][R18.64+0x220], R5 ;  /* 0x0002200512002986 */ /* 0x0007ea000c10190e */
[----:B------:R-:W-:Y:S05]  /*7ff0*/  @!P1 BRA `(.L_x_246) ;  /* 0x0000000000049947 */ /* 0x000fea0003800000 */
[----:B------:R0:W5:Y:S02]  /*8000*/  LDG.E.LTC128B R17, desc[UR14][R8.64+0x220] ;  /* 0x0002200e08117981 */ /* 0x000164000c1e1920 */
.L_x_246:
[----:B------:R-:W-:Y:S05]  /*8010*/  BSYNC B1 ;  /* 0x0000000000017941 */ /* 0x000fea0003800000 */
.L_x_245:
[----:B0----5:R-:W-:-:S04]  /*8020*/  IMAD R8, R17, R14, RZ ;  /* 0x0000000e11087224 */ /* 0x021fc800078e02ff */
[----:B------:R-:W-:Y:S01]  /*8030*/  IMAD R87, R87, R15, R8 ;  /* 0x0000000f57577224 */ /* 0x000fe200078e0208 */
[----:B------:R-:W-:Y:S06]  /*8040*/  @!P1 BRA `(.L_x_247) ;  /* 0x0000001c00209947 */ /* 0x000fec0003800000 */
[----:B------:R0:W-:Y:S01]  /*8050*/  STG.E desc[UR14][R152.64+0x220], R87 ;  /* 0x0002205798007986 */ /* 0x0001e2000c10190e */
[----:B------:R-:W-:Y:S05]  /*8060*/  BRA `(.L_x_247) ;  /* 0x0000001c00187947 */ /* 0x000fea0003800000 */
.L_x_22:
[----:B------:R-:W-:Y:S01]  /*8070*/  ULDC.64 UR8, c[0x0][0x6c0] ;  /* 0x0001b00000087ab9 */ /* 0x000fe20000000a00 */
[----:B------:R-:W-:Y:S01]  /*8080*/  ISETP.GT.AND P4, PT, R11, 0x1, P2 ;  /* 0x000000010b00780c */ /* 0x000fe20001784270 */
[-C--:B--2---:R-:W-:Y:S01]  /*8090*/  IMAD R7, R88, R15.reuse, RZ ;  /* 0x0000000f58077224 */ /* 0x084fe200078e02ff */
[----:B------:R-:W-:Y:S01]  /*80a0*/  LEA R8, P6, R160, UR8, 0x2 ;  /* 0x00000008a0087c11 */ /* 0x000fe2000f8c10ff */
[-C--:B------:R-:W-:Y:S01]  /*80b0*/  IMAD R89, R89, R15.reuse, RZ ;  /* 0x0000000f59597224 */ /* 0x080fe200078e02ff */
[----:B------:R-:W-:Y:S01]  /*80c0*/  ISETP.GT.AND P1, PT, R12, 0x8, PT ;  /* 0x000000080c00780c */ /* 0x000fe20003f24270 */
[----:B------:R-:W-:Y:S01]  /*80d0*/  IMAD R21, R90, R15, RZ ;  /* 0x0000000f5a157224 */ /* 0x000fe200078e02ff */
[----:B------:R-:W-:Y:S01]  /*80e0*/  LEA.HI.X R9, R160, UR9, R163, 0x2, P6 ;  /* 0x00000009a0097c11 */ /* 0x000fe2000b0f14a3 */
[C---:B------:R-:W-:Y:S01]  /*80f0*/  IMAD.SHL.U32 R5, R152.reuse, 0x20, RZ ;  /* 0x0000002098057824 */ /* 0x040fe200078e00ff */
[C---:B------:R-:W-:Y:S01]  /*8100*/  LEA R16, P6, R152.reuse, R8, 0x2 ;  /* 0x0000000898107211 */ /* 0x040fe200078c10ff */
[----:B------:R-:W-:Y:S01]  /*8110*/  IMAD R23, R153, 0x1c, RZ ;  /* 0x0000001c99177824 */ /* 0x000fe200078e02ff */
[----:B------:R-:W-:Y:S01]  /*8120*/  ISETP.GT.AND P5, PT, R11, RZ, P1 ;  /* 0x000000ff0b00720c */ /* 0x000fe20000fa4270 */
[----:B------:R0:W-:Y:S01]  /*8130*/  @P0 STG.E desc[UR14][R8.64], R7 ;  /* 0x0000000708000986 */ /* 0x0001e2000c10190e */
[C---:B------:R-:W-:Y:S01]  /*8140*/  LEA.HI.X R17, R152.reuse, R9, R153, 0x2, P6 ;  /* 0x0000000998117211 */ /* 0x040fe200030f1499 */
[-C--:B------:R-:W-:Y:S01]  /*8150*/  IMAD R91, R91, R15.reuse, RZ ;  /* 0x0000000f5b5b7224 */ /* 0x080fe200078e02ff */
[----:B------:R-:W-:Y:S01]  /*8160*/  ISETP.GT.AND P6, PT, R11, 0x1, P1 ;  /* 0x000000010b00780c */ /* 0x000fe20000fc4270 */
[----:B------:R-:W-:Y:S01]  /*8170*/  IMAD R93, R93, R15, RZ ;  /* 0x0000000f5d5d7224 */ /* 0x000fe200078e02ff */
[C---:B------:R-:W-:Y:S01]  /*8180*/  ISETP.GT.AND P0, PT, R11.reuse, 0x9, P2 ;  /* 0x000000090b00780c */ /* 0x040fe20001704270 */
[----:B------:R-:W-:Y:S01]  /*8190*/  @P4 STG.E desc[UR14][R16.64], R89 ;  /* 0x0000005910004986 */ /* 0x000fe2000c10190e */
[----:B------:R-:W-:Y:S01]  /*81a0*/  ISETP.GT.AND P4, PT, R11, 0x8, P2 ;  /* 0x000000080b00780c */ /* 0x000fe20001784270 */
[C---:B------:R-:W-:Y:S01]  /*81b0*/  IMAD.WIDE.U32 R18, R152.reuse, 0x1c, R16 ;  /* 0x0000001c98127825 */ /* 0x040fe200078e0010 */
[----:B------:R-:W-:-:S03]  /*81c0*/  SHF.L.U64.HI R153, R152, 0x5, R153 ;  /* 0x0000000598997819 */ /* 0x000fc60000010299 */
[----:B------:R1:W-:Y:S01]  /*81d0*/  @P5 STG.E desc[UR14][R8.64+0x20], R21 ;  /* 0x0000201508005986 */ /* 0x0003e2000c10190e */
[-C--:B0-----:R-:W-:Y:S01]  /*81e0*/  IMAD R7, R92, R15.reuse, RZ ;  /* 0x0000000f5c077224 */ /* 0x081fe200078e02ff */
[----:B------:R-:W-:Y:S01]  /*81f0*/  IADD3 R20, P5, R5, R16, RZ ;  /* 0x0000001005147210 */ /* 0x000fe20007fbe0ff */
[----:B------:R-:W-:Y:S01]  /*8200*/  IMAD.IADD R19, R23, 0x1, R19 ;  /* 0x0000000117137824 */ /* 0x000fe200078e0213 */
[----:B------:R-:W-:Y:S01]  /*8210*/  @P6 STG.E desc[UR14][R16.64+0x20], R91 ;  /* 0x0000205b10006986 */ /* 0x000fe2000c10190e */
[C---:B------:R-:W-:Y:S01]  /*8220*/  ISETP.GT.AND P6, PT, R11.reuse, 0x8, P1 ;  /* 0x000000080b00780c */ /* 0x040fe20000fc4270 */
[-C--:B------:R-:W-:Y:S02]  /*8230*/  IMAD R155, R94, R15.reuse, RZ ;  /* 0x0000000f5e9b7224 */ /* 0x080fe400078e02ff */
[----:B------:R0:W-:Y:S01]  /*8240*/  @P4 STG.E desc[UR14][R18.64], R7 ;  /* 0x0000000712004986 */ /* 0x0001e2000c10190e */
[----:B------:R-:W-:Y:S01]  /*8250*/  ISETP.GT.AND P4, PT, R11, 0x9, P1 ;  /* 0x000000090b00780c */ /* 0x000fe20000f84270 */
[----:B------:R-:W-:-:S02]  /*8260*/  IMAD R95, R95, R15, RZ ;  /* 0x0000000f5f5f7224 */ /* 0x000fc400078e02ff */
[----:B-1----:R-:W-:Y:S01]  /*8270*/  IMAD.X R21, R153, 0x1, R17, P5 ;  /* 0x0000000199157824 */ /* 0x002fe200028e0611 */
[----:B------:R-:W-:Y:S01]  /*8280*/  ISETP.GT.AND P5, PT, R11, 0x10, P2 ;  /* 0x000000100b00780c */ /* 0x000fe200017a4270 */
[-C--:B------:R-:W-:Y:S02]  /*8290*/  IMAD R157, R96, R15.reuse, RZ ;  /* 0x0000000f609d7224 */ /* 0x080fe400078e02ff */
[-C--:B------:R-:W-:Y:S01]  /*82a0*/  IMAD R97, R97, R15.reuse, RZ ;  /* 0x0000000f61617224 */ /* 0x080fe200078e02ff */
[----:B------:R-:W-:Y:S01]  /*82b0*/  @P0 STG.E desc[UR14][R20.64], R93 ;  /* 0x0000005d14000986 */ /* 0x000fe2000c10190e */
[----:B------:R-:W-:Y:S01]  /*82c0*/  IADD3 R22, P0, R5, R18, RZ ;  /* 0x0000001205167210 */ /* 0x000fe20007f1e0ff */
[-C--:B------:R-:W-:Y:S02]  /*82d0*/  IMAD R99, R99, R15.reuse, RZ ;  /* 0x0000000f63637224 */ /* 0x080fe400078e02ff */
[----:B------:R1:W-:Y:S01]  /*82e0*/  @P6 STG.E desc[UR14][R18.64+0x20], R155 ;  /* 0x0000209b12006986 */ /* 0x0003e2000c10190e */
[----:B------:R-:W-:Y:S01]  /*82f0*/  ISETP.GT.AND P6, PT, R11, 0x10, P1 ;  /* 0x000000100b00780c */ /* 0x000fe20000fc4270 */
[----:B------:R-:W-:Y:S01]  /*8300*/  IMAD.X R23, R153, 0x1, R19, P0 ;  /* 0x0000000199177824 */ /* 0x000fe200000e0613 */
[----:B------:R-:W-:Y:S01]  /*8310*/  ISETP.GT.AND P0, PT, R11, 0x11, P2 ;  /* 0x000000110b00780c */ /* 0x000fe20001704270 */
[----:B------:R-:W-:Y:S01]  /*8320*/  @P4 STG.E desc[UR14][R20.64+0x20], R95 ;  /* 0x0000205f14004986 */ /* 0x000fe2000c10190e */
[----:B------:R-:W-:Y:S01]  /*8330*/  IADD3 R88, P4, R5, R20, RZ ;  /* 0x0000001405587210 */ /* 0x000fe20007f9e0ff */
[----:B0-----:R-:W-:-:S02]  /*8340*/  IMAD R7, R98, R15, RZ ;  /* 0x0000000f62077224 */ /* 0x001fc400078e02ff */
[----:B------:R0:W-:Y:S01]  /*8350*/  @P5 STG.E desc[UR14][R22.64], R157 ;  /* 0x0000009d16005986 */ /* 0x0001e2000c10190e */
[----:B------:R-:W-:Y:S01]  /*8360*/  ISETP.GT.AND P5, PT, R11, 0x11, P1 ;  /* 0x000000110b00780c */ /* 0x000fe20000fa4270 */
[----:B------:R-:W-:Y:S01]  /*8370*/  IMAD.X R89, R153, 0x1, R21, P4 ;  /* 0x0000000199597824 */ /* 0x000fe200020e0615 */
[----:B------:R-:W-:Y:S01]  /*8380*/  ISETP.GT.AND P4, PT, R11, 0x18, P2 ;  /* 0x000000180b00780c */ /* 0x000fe20001784270 */
[-C--:B-1----:R-:W-:Y:S02]  /*8390*/  IMAD R155, R100, R15.reuse, RZ ;  /* 0x0000000f649b7224 */ /* 0x082fe400078e02ff */
[-C--:B------:R-:W-:Y:S02]  /*83a0*/  IMAD R101, R101, R15.reuse, RZ ;  /* 0x0000000f65657224 */ /* 0x080fe400078e02ff */
[----:B------:R-:W-:Y:S01]  /*83b0*/  @P0 STG.E desc[UR14][R88.64], R97 ;  /* 0x0000006158000986 */ /* 0x000fe2000c10190e */
[----:B------:R-:W-:Y:S01]  /*83c0*/  IADD3 R90, P0, R5, R22, RZ ;  /* 0x00000016055a7210 */ /* 0x000fe20007f1e0ff */
[----:B------:R-:W-:-:S02]  /*83d0*/  IMAD R103, R103, R15, RZ ;  /* 0x0000000f67677224 */ /* 0x000fc400078e02ff */
[----:B------:R1:W-:Y:S01]  /*83e0*/  @P6 STG.E desc[UR14][R22.64+0x20], R7 ;  /* 0x0000200716006986 */ /* 0x0003e2000c10190e */
[----:B------:R-:W-:Y:S01]  /*83f0*/  ISETP.GT.AND P6, PT, R11, 0x18, P1 ;  /* 0x000000180b00780c */ /* 0x000fe20000fc4270 */
[----:B------:R-:W-:Y:S01]  /*8400*/  IMAD.X R91, R153, 0x1, R23, P0 ;  /* 0x00000001995b7824 */ /* 0x000fe200000e0617 */
[----:B------:R-:W-:Y:S01]  /*8410*/  ISETP.GT.AND P0, PT, R11, 0x19, P2 ;  /* 0x000000190b00780c */ /* 0x000fe20001704270 */
[----:B------:R-:W-:Y:S01]  /*8420*/  @P5 STG.E desc[UR14][R88.64+0x20], R99 ;  /* 0x0000206358005986 */ /* 0x000fe2000c10190e */
[----:B------:R-:W-:Y:S01]  /*8430*/  IADD3 R92, P5, R5, R88, RZ ;  /* 0x00000058055c7210 */ /* 0x000fe20007fbe0ff */
[-C--:B0-----:R-:W-:Y:S02]  /*8440*/  IMAD R157, R104, R15.reuse, RZ ;  /* 0x0000000f689d7224 */ /* 0x081fe400078e02ff */
[----:B------:R0:W-:Y:S01]  /*8450*/  @P4 STG.E desc[UR14][R90.64], R155 ;  /* 0x0000009b5a004986 */ /* 0x0001e2000c10190e */
[----:B------:R-:W-:Y:S01]  /*8460*/  ISETP.GT.AND P4, PT, R11, 0x19, P1 ;  /* 0x000000190b00780c */ /* 0x000fe20000f84270 */
[----:B------:R-:W-:Y:S01]  /*8470*/  IMAD.X R93, R153, 0x1, R89, P5 ;  /* 0x00000001995d7824 */ /* 0x000fe200028e0659 */
[----:B------:R-:W-:Y:S01]  /*8480*/  ISETP.GT.AND P5, PT, R11, 0x20, P2 ;  /* 0x000000200b00780c */ /* 0x000fe200017a4270 */
[----:B-1----:R-:W-:-:S02]  /*8490*/  IMAD R7, R102, R15, RZ ;  /* 0x0000000f66077224 */ /* 0x002fc400078e02ff */
[-C--:B------:R-:W-:Y:S02]  /*84a0*/  IMAD R105, R105, R15.reuse, RZ ;  /* 0x0000000f69697224 */ /* 0x080fe400078e02ff */
        /* <DEDUP_REMOVED lines=11> */
[----:B------:R-:W-:Y:S01]  /*8560*/  IADD3.X R97, R153, R93, RZ, P4, !PT ;  /* 0x0000005d99617210 */ /* 0x000fe200027fe4ff */
[-C--:B------:R-:W-:Y:S01]  /*8570*/  IMAD R109, R109, R15.reuse, RZ ;  /* 0x0000000f6d6d7224 */ /* 0x080fe200078e02ff */
[C---:B------:R-:W-:Y:S01]  /*8580*/  ISETP.GT.AND P5, PT, R11.reuse, 0x21, P1 ;  /* 0x000000210b00780c */ /* 0x040fe20000fa4270 */
[-C--:B-1----:R-:W-:Y:S01]  /*8590*/  IMAD R7, R106, R15.reuse, RZ ;  /* 0x0000000f6a077224 */ /* 0x082fe200078e02ff */
[----:B------:R-:W-:Y:S01]  /*85a0*/  ISETP.GT.AND P4, PT, R11, 0x28, P2 ;  /* 0x000000280b00780c */ /* 0x000fe20001784270 */
        /* <DEDUP_REMOVED lines=133> */
[----:B------:R-:W-:Y:S01]  /*8e00*/  IADD3 R132, P6, R5, R128, RZ ;  /* 0x0000008005847210 */ /* 0x000fe20007fde0ff */
[----:B------:R-:W-:Y:S01]  /*8e10*/  IMAD.X R131, R153, 0x1, R127, P0 ;  /* 0x0000000199837824 */ /* 0x000fe200000e067f */
[C---:B------:R-:W-:Y:S01]  /*8e20*/  ISETP.GT.AND P0, PT, R11.reuse, 0x69, P2 ;  /* 0x000000690b00780c */ /* 0x040fe20001704270 */
[----:B------:R-:W-:Y:S01]  /*8e30*/  @P5 STG.E desc[UR14][R128.64+0x20], R139 ;  /* 0x0000208b80005986 */ /* 0x000fe2000c10190e */
[----:B------:R-:W-:Y:S01]  /*8e40*/  ISETP.GT.AND P5, PT, R11, 0x68, P1 ;  /* 0x000000680b00780c */ /* 0x000fe20000fa4270 */
[----:B------:R-:W-:Y:S01]  /*8e50*/  IMAD.X R133, R153, 0x1, R129, P6 ;  /* 0x0000000199857824 */ /* 0x000fe200030e0681 */
[C---:B------:R-:W-:Y:S01]  /*8e60*/  ISETP.GT.AND P6, PT, R11.reuse, 0x70, P2 ;  /* 0x000000700b00780c */ /* 0x040fe200017c4270 */
[----:B------:R-:W-:Y:S01]  /*8e70*/  @P4 STG.E desc[UR14][R130.64], R155 ;  /* 0x0000009b82004986 */ /* 0x000fe2000c10190e */
[----:B------:R-:W-:Y:S01]  /*8e80*/  ISETP.GT.AND P4, PT, R11, 0x69, P1 ;  /* 0x000000690b00780c */ /* 0x000fe20000f84270 */
[----:B0-----:R-:W-:-:S02]  /*8e90*/  IMAD R157, R144, R15, RZ ;  /* 0x0000000f909d7224 */ /* 0x001fc400078e02ff */
[-C--:B-1----:R-:W-:Y:S02]  /*8ea0*/  IMAD R7, R142, R15.reuse, RZ ;  /* 0x0000000f8e077224 */ /* 0x082fe400078e02ff */
        /* <DEDUP_REMOVED lines=8> */
[----:B------:R1:W-:Y:S01]  /*8f30*/  @P4 STG.E desc[UR14][R132.64+0x20], R143 ;  /* 0x0000208f84004986 */ /* 0x0003e2000c10190e */
[----:B------:R-:W-:Y:S01]  /*8f40*/  IADD3 R136, P4, R5, R132, RZ ;  /* 0x0000008405887210 */ /* 0x000fe20007f9e0ff */
[----:B------:R-:W-:-:S02]  /*8f50*/  IMAD R151, R151, R15, RZ ;  /* 0x0000000f97977224 */ /* 0x000fc400078e02ff */
[----:B------:R-:W-:Y:S01]  /*8f60*/  @P6 STG.E desc[UR14][R134.64], R157 ;  /* 0x0000009d86006986 */ /* 0x000fe2000c10190e */
[----:B------:R-:W-:Y:S01]  /*8f70*/  ISETP.GT.AND P6, PT, R11, 0x71, P1 ;  /* 0x000000710b00780c */ /* 0x000fe20000fc4270 */
[----:B------:R-:W-:Y:S01]  /*8f80*/  IMAD.X R137, R153, 0x1, R133, P4 ;  /* 0x0000000199897824 */ /* 0x000fe200020e0685 */
[----:B------:R-:W-:Y:S01]  /*8f90*/  IADD3 R138, P4, R5, R136, RZ ;  /* 0x00000088058a7210 */ /* 0x000fe20007f9e0ff */
[-C--:B0-----:R-:W-:Y:S02]  /*8fa0*/  IMAD R7, R146, R15.reuse, RZ ;  /* 0x0000000f92077224 */ /* 0x081fe400078e02ff */
        /* <DEDUP_REMOVED lines=9> */
[----:B------:R-:W-:Y:S01]  /*9040*/  ISETP.GT.AND P0, PT, R12, 0x80, PT ;  /* 0x000000800c00780c */ /* 0x000fe20003f04270 */
[----:B------:R-:W-:Y:S01]  /*9050*/  IMAD.X R139, R153, 0x1, R137, P4 ;  /* 0x00000001998b7824 */ /* 0x000fe200020e0689 */
[C---:B------:R-:W-:Y:S01]  /*9060*/  ISETP.GT.AND P6, PT, R11.reuse, 0x78, P1 ;  /* 0x000000780b00780c */ /* 0x040fe20000fc4270 */
[-C--:B-1----:R-:W-:Y:S01]  /*9070*/  IMAD R143, R150, R15.reuse, RZ ;  /* 0x0000000f968f7224 */ /* 0x082fe200078e02ff */
[----:B------:R-:W-:Y:S01]  /*9080*/  ISETP.GT.AND P1, PT, R11, 0x79, P1 ;  /* 0x000000790b00780c */ /* 0x000fe20000f24270 */
[-C--:B------:R-:W-:Y:S01]  /*9090*/  IMAD R27, R27, R15.reuse, RZ ;  /* 0x0000000f1b1b7224 */ /* 0x080fe200078e02ff */
[----:B------:R-:W-:Y:S01]  /*90a0*/  ISETP.GT.AND P4, PT, R11, 0x1, P0 ;  /* 0x000000010b00780c */ /* 0x000fe20000784270 */
[----:B0-----:R-:W-:-:S02]  /*90b0*/  IMAD R7, R24, R15, RZ ;  /* 0x0000000f18077224 */ /* 0x001fc400078e02ff */
[----:B------:R0:W-:Y:S01]  /*90c0*/  @P5 STG.E desc[UR14][R140.64], R5 ;  /* 0x000000058c005986 */ /* 0x0001e2000c10190e */
[----:B------:R-:W-:Y:S01]  /*90d0*/  ISETP.GT.AND P5, PT, R11, RZ, P0 ;  /* 0x000000ff0b00720c */ /* 0x000fe200007a4270 */
[-C--:B------:R-:W-:Y:S02]  /*90e0*/  IMAD R29, R29, R15.reuse, RZ ;  /* 0x0000000f1d1d7224 */ /* 0x080fe400078e02ff */
[----:B------:R-:W-:Y:S01]  /*90f0*/  @P2 STG.E desc[UR14][R138.64], R149 ;  /* 0x000000958a002986 */ /* 0x000fe2000c10190e */
[----:B------:R-:W-:Y:S01]  /*9100*/  ISETP.GT.AND P2, PT, R12, 0x88, PT ;  /* 0x000000880c00780c */ /* 0x000fe20003f44270 */
[-C--:B------:R-:W-:Y:S02]  /*9110*/  IMAD R31, R31, R15.reuse, RZ ;  /* 0x0000000f1f1f7224 */ /* 0x080fe400078e02ff */
[----:B------:R1:W-:Y:S01]  /*9120*/  @P6 STG.E desc[UR14][R140.64+0x20], R143 ;  /* 0x0000208f8c006986 */ /* 0x0003e2000c10190e */
[----:B------:R-:W-:Y:S01]  /*9130*/  ISETP.GT.AND P6, PT, R11, RZ, P2 ;  /* 0x000000ff0b00720c */ /* 0x000fe200017c4270 */
[----:B------:R-:W-:-:S02]  /*9140*/  IMAD R33, R33, R15, RZ ;  /* 0x0000000f21217224 */ /* 0x000fc400078e02ff */
[----:B------:R-:W-:Y:S01]  /*9150*/  @P1 STG.E desc[UR14][R138.64+0x20], R151 ;  /* 0x000020978a001986 */ /* 0x000fe2000c10190e */
[C---:B------:R-:W-:Y:S01]  /*9160*/  ISETP.GT.AND P1, PT, R11.reuse, 0x1, P2 ;  /* 0x000000010b00780c */ /* 0x040fe20001724270 */
[-C--:B0-----:R-:W-:Y:S02]  /*9170*/  IMAD R5, R26, R15.reuse, RZ ;  /* 0x0000000f1a057224 */ /* 0x081fe400078e02ff */
[----:B------:R0:W-:Y:S01]  /*9180*/  @P5 STG.E desc[UR14][R8.64+0x200], R7 ;  /* 0x0002000708005986 */ /* 0x0001e2000c10190e */
[----:B------:R-:W-:Y:S01]  /*9190*/  ISETP.GT.AND P5, PT, R11, 0x8, P0 ;  /* 0x000000080b00780c */ /* 0x000fe200007a4270 */
[-C--:B------:R-:W-:Y:S02]  /*91a0*/  IMAD R35, R35, R15.reuse, RZ ;  /* 0x0000000f23237224 */ /* 0x080fe400078e02ff */
[----:B------:R-:W-:Y:S01]  /*91b0*/  @P4 STG.E desc[UR14][R16.64+0x200], R25 ;  /* 0x0002001910004986 */ /* 0x000fe2000c10190e */
[----:B------:R-:W-:Y:S01]  /*91c0*/  ISETP.GT.AND P4, PT, R11, 0x9, P0 ;  /* 0x000000090b00780c */ /* 0x000fe20000784270 */
[----:B-1----:R-:W-:-:S02]  /*91d0*/  IMAD R143, R28, R15, RZ ;  /* 0x0000000f1c8f7224 */ /* 0x002fc400078e02ff */
[----:B------:R1:W-:Y:S01]  /*91e0*/  @P6 STG.E desc[UR14][R8.64+0x220], R5 ;  /* 0x0002200508006986 */ /* 0x0003e2000c10190e */
[----:B------:R-:W-:Y:S01]  /*91f0*/  ISETP.GT.AND P6, PT, R11, 0x8, P2 ;  /* 0x000000080b00780c */ /* 0x000fe200017c4270 */
[-C--:B------:R-:W-:Y:S02]  /*9200*/  IMAD R37, R37, R15.reuse, RZ ;  /* 0x0000000f25257224 */ /* 0x080fe400078e02ff */
[----:B------:R-:W-:Y:S01]  /*9210*/  @P1 STG.E desc[UR14][R16.64+0x220], R27 ;  /* 0x0002201b10001986 */ /* 0x000fe2000c10190e */
[C---:B------:R-:W-:Y:S01]  /*9220*/  ISETP.GT.AND P1, PT, R11.reuse, 0x9, P2 ;  /* 0x000000090b00780c */ /* 0x040fe20001724270 */
[-C--:B0-----:R-:W-:Y:S02]  /*9230*/  IMAD R7, R30, R15.reuse, RZ ;  /* 0x0000000f1e077224 */ /* 0x081fe400078e02ff */
[----:B------:R-:W-:Y:S01]  /*9240*/  @P5 STG.E desc[UR14][R18.64+0x200], R143 ;  /* 0x0002008f12005986 */ /* 0x000fe2000c10190e */
[----:B------:R-:W-:Y:S01]  /*9250*/  ISETP.GT.AND P5, PT, R11, 0x10, P0 ;  /* 0x000000100b00780c */ /* 0x000fe200007a4270 */
[----:B------:R-:W-:-:S02]  /*9260*/  IMAD R39, R39, R15, RZ ;  /* 0x0000000f27277224 */ /* 0x000fc400078e02ff */
[----:B------:R-:W-:Y:S01]  /*9270*/  @P4 STG.E desc[UR14][R20.64+0x200], R29 ;  /* 0x0002001d14004986 */ /* 0x000fe2000c10190e */
[C---:B------:R-:W-:Y:S01]  /*9280*/  ISETP.GT.AND P4, PT, R11.reuse, 0x11, P0 ;  /* 0x000000110b00780c */ /* 0x040fe20000784270 */
[-C--:B-1----:R-:W-:Y:S02]  /*9290*/  IMAD R5, R32, R15.reuse, RZ ;  /* 0x0000000f20057224 */ /* 0x082fe400078e02ff */
[----:B------:R0:W-:Y:S01]  /*92a0*/  @P6 STG.E desc[UR14][R18.64+0x220], R7 ;  /* 0x0002200712006986 */ /* 0x0001e2000c10190e */
[C---:B------:R-:W-:Y:S01]  /*92b0*/  ISETP.GT.AND P6, PT, R11.reuse, 0x10, P2 ;  /* 0x000000100b00780c */ /* 0x040fe200017c4270 */
[-C--:B------:R-:W-:Y:S02]  /*92c0*/  IMAD R9, R34, R15.reuse, RZ ;  /* 0x0000000f22097224 */ /* 0x080fe400078e02ff */
[----:B------:R-:W-:Y:S01]  /*92d0*/  @P1 STG.E desc[UR14][R20.64+0x220], R31 ;  /* 0x0002201f14001986 */ /* 0x000fe2000c10190e */
[----:B------:R-:W-:Y:S01]  /*92e0*/  ISETP.GT.AND P1, PT, R11, 0x11, P2 ;  /* 0x000000110b00780c */ /* 0x000fe20001724270 */
[----:B------:R-:W-:-:S02]  /*92f0*/  IMAD R41, R41, R15, RZ ;  /* 0x0000000f29297224 */ /* 0x000fc400078e02ff */
[----:B------:R1:W-:Y:S01]  /*9300*/  @P5 STG.E desc[UR14][R22.64+0x200], R5 ;  /* 0x0002000516005986 */ /* 0x0003e2000c10190e */
[----:B------:R-:W-:Y:S01]  /*9310*/  ISETP.GT.AND P5, PT, R11, 0x18, P0 ;  /* 0x000000180b00780c */ /* 0x000fe200007a4270 */
[-C--:B------:R-:W-:Y:S02]  /*9320*/  IMAD R43, R43, R15.reuse, RZ ;  /* 0x0000000f2b2b7224 */ /* 0x080fe400078e02ff */
[----:B------:R-:W-:Y:S01]  /*9330*/  @P4 STG.E desc[UR14][R88.64+0x200], R33 ;  /* 0x0002002158004986 */ /* 0x000fe2000c10190e */
[C---:B------:R-:W-:Y:S01]  /*9340*/  ISETP.GT.AND P4, PT, R11.reuse, 0x19, P0 ;  /* 0x000000190b00780c */ /* 0x040fe20000784270 */
[-C--:B0-----:R-:W-:Y:S02]  /*9350*/  IMAD R7, R36, R15.reuse, RZ ;  /* 0x0000000f24077224 */ /* 0x081fe400078e02ff */
[----:B------:R0:W-:Y:S01]  /*9360*/  @P6 STG.E desc[UR14][R22.64+0x220], R9 ;  /* 0x0002200916006986 */ /* 0x0001e2000c10190e */
[----:B------:R-:W-:Y:S01]  /*9370*/  ISETP.GT.AND P6, PT, R11, 0x18, P2 ;  /* 0x000000180b00780c */ /* 0x000fe200017c4270 */
[----:B------:R-:W-:-:S02]  /*9380*/  IMAD R45, R45, R15, RZ ;  /* 0x0000000f2d2d7224 */ /* 0x000fc400078e02ff */
[----:B------:R-:W-:Y:S01]  /*9390*/  @P1 STG.E desc[UR14][R88.64+0x220], R35 ;  /* 0x0002202358001986 */ /* 0x000fe2000c10190e */
[C---:B------:R-:W-:Y:S01]  /*93a0*/  ISETP.GT.AND P1, PT, R11.reuse, 0x19, P2 ;  /* 0x000000190b00780c */ /* 0x040fe20001724270 */
[-C--:B-1----:R-:W-:Y:S02]  /*93b0*/  IMAD R5, R38, R15.reuse, RZ ;  /* 0x0000000f26057224 */ /* 0x082fe400078e02ff */
[----:B------:R1:W-:Y:S01]  /*93c0*/  @P5 STG.E desc[UR14][R90.64+0x200], R7 ;  /* 0x000200075a005986 */ /* 0x0003e2000c10190e */
[----:B------:R-:W-:Y:S01]  /*93d0*/  ISETP.GT.AND P5, PT, R11, 0x20, P0 ;  /* 0x000000200b00780c */ /* 0x000fe200007a4270 */
[-C--:B------:R-:W-:Y:S02]  /*93e0*/  IMAD R47, R47, R15.reuse, RZ ;  /* 0x0000000f2f2f7224 */ /* 0x080fe400078e02ff */
[----:B------:R-:W-:Y:S01]  /*93f0*/  @P4 STG.E desc[UR14][R92.64+0x200], R37 ;  /* 0x000200255c004986 */ /* 0x000fe2000c10190e */
[----:B------:R-:W-:Y:S01]  /*9400*/  ISETP.GT.AND P4, PT, R11, 0x21, P0 ;  /* 0x000000210b00780c */ /* 0x000fe20000784270 */
[----:B0-----:R-:W-:-:S02]  /*9410*/  IMAD R9, R40, R15, RZ ;  /* 0x0000000f28097224 */ /* 0x001fc400078e02ff */
[----:B------:R0:W-:Y:S01]  /*9420*/  @P6 STG.E desc[UR14][R90.64+0x220], R5 ;  /* 0x000220055a006986 */ /* 0x0001e2000c10190e */
[----:B------:R-:W-:Y:S01]  /*9430*/  ISETP.GT.AND P6, PT, R11, 0x20, P2 ;  /* 0x000000200b00780c */ /* 0x000fe200017c4270 */
[-C--:B------:R-:W-:Y:S02]  /*9440*/  IMAD R49, R49, R15.reuse, RZ ;  /* 0x0000000f31317224 */ /* 0x080fe400078e02ff */
[----:B------:R-:W-:Y:S01]  /*9450*/  @P1 STG.E desc[UR14][R92.64+0x220], R39 ;  /* 0x000220275c001986 */ /* 0x000fe2000c10190e */
[C---:B------:R-:W-:Y:S01]  /*9460*/  ISETP.GT.AND P1, PT, R11.reuse, 0x21, P2 ;  /* 0x000000210b00780c */ /* 0x040fe20001724270 */
[-C--:B-1----:R-:W-:Y:S02]  /*9470*/  IMAD R7, R42, R15.reuse, RZ ;  /* 0x0000000f2a077224 */ /* 0x082fe400078e02ff */
[----:B------:R1:W-:Y:S01]  /*9480*/  @P5 STG.E desc[UR14][R94.64+0x200], R9 ;  /* 0x000200095e005986 */ /* 0x0003e2000c10190e */
[----:B------:R-:W-:Y:S01]  /*9490*/  ISETP.GT.AND P5, PT, R11, 0x28, P0 ;  /* 0x000000280b00780c */ /* 0x000fe200007a4270 */
        /* <DEDUP_REMOVED lines=100> */
[-C--:B------:R-:W-:Y:S02]  /*9ae0*/  IMAD R85, R85, R15.reuse, RZ ;  /* 0x0000000f55557224 */ /* 0x080fe400078e02ff */
[----:B------:R0:W-:Y:S01]  /*9af0*/  @P1 STG.E desc[UR14][R126.64+0x220], R5 ;  /* 0x000220057e001986 */ /* 0x0001e2000c10190e */
[C---:B------:R-:W-:Y:S01]  /*9b00*/  ISETP.GT.AND P1, PT, R11.reuse, 0x68, P2 ;  /* 0x000000680b00780c */ /* 0x040fe20001724270 */
[-C--:B-1----:R-:W-:Y:S02]  /*9b10*/  IMAD R7, R78, R15.reuse, RZ ;  /* 0x0000000f4e077224 */ /* 0x082fe400078e02ff */
[----:B------:R-:W-:Y:S01]  /*9b20*/  @P6 STG.E desc[UR14][R128.64+0x220], R75 ;  /* 0x0002204b80006986 */ /* 0x000fe2000c10190e */
[----:B------:R-:W-:Y:S01]  /*9b30*/  ISETP.GT.AND P6, PT, R11, 0x69, P2 ;  /* 0x000000690b00780c */ /* 0x000fe200017c4270 */
[----:B------:R-:W-:Y:S02]  /*9b40*/  IMAD R87, R87, R15, RZ ;  /* 0x0000000f57577224 */ /* 0x000fe400078e02ff */
[----:B------:R1:W-:Y:S01]  /*9b50*/  @P5 STG.E desc[UR14][R130.64+0x200], R9 ;  /* 0x0002000982005986 */ /* 0x0003e2000c10190e */
[----:B------:R-:W-:-:S03]  /*9b60*/  ISETP.GT.AND P5, PT, R11, 0x70, P0 ;  /* 0x000000700b00780c */ /* 0x000fc600007a4270 */
[----:B------:R-:W-:Y:S01]  /*9b70*/  @P4 STG.E desc[UR14][R132.64+0x200], R77 ;  /* 0x0002004d84004986 */ /* 0x000fe2000c10190e */
[C---:B------:R-:W-:Y:S01]  /*9b80*/  ISETP.GT.AND P4, PT, R11.reuse, 0x71, P0 ;  /* 0x000000710b00780c */ /* 0x040fe20000784270 */
[----:B0-----:R-:W-:Y:S02]  /*9b90*/  IMAD R5, R80, R15, RZ ;  /* 0x0000000f50057224 */ /* 0x001fe400078e02ff */
[----:B------:R0:W-:Y:S01]  /*9ba0*/  @P1 STG.E desc[UR14][R130.64+0x220], R7 ;  /* 0x0002200782001986 */ /* 0x0001e2000c10190e */
[----:B------:R-:W-:-:S03]  /*9bb0*/  ISETP.GT.AND P1, PT, R11, 0x70, P2 ;  /* 0x000000700b00780c */ /* 0x000fc60001724270 */
[----:B------:R-:W-:Y:S01]  /*9bc0*/  @P6 STG.E desc[UR14][R132.64+0x220], R79 ;  /* 0x0002204f84006986 */ /* 0x000fe2000c10190e */
[C---:B------:R-:W-:Y:S01]  /*9bd0*/  ISETP.GT.AND P6, PT, R11.reuse, 0x78, P2 ;  /* 0x000000780b00780c */ /* 0x040fe200017c4270 */
[-C--:B-1----:R-:W-:Y:S02]  /*9be0*/  IMAD R9, R84, R15.reuse, RZ ;  /* 0x0000000f54097224 */ /* 0x082fe400078e02ff */
[----:B------:R1:W-:Y:S01]  /*9bf0*/  @P5 STG.E desc[UR14][R134.64+0x200], R5 ;  /* 0x0002000586005986 */ /* 0x0003e2000c10190e */
[C---:B------:R-:W-:Y:S02]  /*9c00*/  ISETP.GT.AND P5, PT, R11.reuse, 0x71, P2 ;  /* 0x000000710b00780c */ /* 0x040fe400017a4270 */
[C---:B------:R-:W-:Y:S01]  /*9c10*/  ISETP.GT.AND P2, PT, R11.reuse, 0x79, P2 ;  /* 0x000000790b00780c */ /* 0x040fe20001744270 */
[----:B------:R2:W-:Y:S01]  /*9c20*/  @P4 STG.E desc[UR14][R136.64+0x200], R81 ;  /* 0x0002005188004986 */ /* 0x0005e2000c10190e */
[C---:B------:R-:W-:Y:S01]  /*9c30*/  ISETP.GT.AND P4, PT, R11.reuse, 0x78, P0 ;  /* 0x000000780b00780c */ /* 0x040fe20000784270 */
[----:B0-----:R-:W-:Y:S01]  /*9c40*/  IMAD R7, R82, R15, RZ ;  /* 0x0000000f52077224 */ /* 0x001fe200078e02ff */
[----:B------:R-:W-:-:S04]  /*9c50*/  ISETP.GT.AND P0, PT, R11, 0x79, P0 ;  /* 0x000000790b00780c */ /* 0x000fc80000704270 */
[----:B------:R2:W-:Y:S01]  /*9c60*/  @P1 STG.E desc[UR14][R134.64+0x220], R7 ;  /* 0x0002200786001986 */ /* 0x0005e2000c10190e */
[----:B-1----:R-:W-:-:S03]  /*9c70*/  IMAD R5, R86, R15, RZ ;  /* 0x0000000f56057224 */ /* 0x002fc600078e02ff */
[----:B------:R2:W-:Y:S04]  /*9c80*/  @P5 STG.E desc[UR14][R136.64+0x220], R83 ;  /* 0x0002205388005986 */ /* 0x0005e8000c10190e */
[----:B------:R2:W-:Y:S04]  /*9c90*/  @P4 STG.E desc[UR14][R140.64+0x200], R9 ;  /* 0x000200098c004986 */ /* 0x0005e8000c10190e */
[----:B------:R2:W-:Y:S04]  /*9ca0*/  @P0 STG.E desc[UR14][R138.64+0x200], R85 ;  /* 0x000200558a000986 */ /* 0x0005e8000c10190e */
[----:B------:R2:W-:Y:S04]  /*9cb0*/  @P6 STG.E desc[UR14][R140.64+0x220], R5 ;  /* 0x000220058c006986 */ /* 0x0005e8000c10190e */
[----:B------:R2:W-:Y:S02]  /*9cc0*/  @P2 STG.E desc[UR14][R138.64+0x220], R87 ;  /* 0x000220578a002986 */ /* 0x0005e4000c10190e */
.L_x_247:
[----:B------:R-:W-:Y:S05]  /*9cd0*/  BSYNC B0 ;  /* 0x0000000000007941 */ /* 0x000fea0003800000 */
.L_x_21:
[----:B------:R-:W-:Y:S01]  /*9ce0*/  ULDC UR8, c[0x0][0xc] ;  /* 0x0000030000087ab9 */ /* 0x000fe20000000800 */
[----:B------:R-:W-:Y:S01]  /*9cf0*/  ULDC UR9, c[0x0][0x10] ;  /* 0x0000040000097ab9 */ /* 0x000fe20000000800 */
[----:B--23--:R-:W2:Y:S01]  /*9d00*/  LDC R5, c[0x0][0x14] ;  /* 0x00000500ff057b82 */ /* 0x00cea20000000800 */
[----:B------:R-:W-:Y:S01]  /*9d10*/  UIMAD.WIDE.U32 UR8, UR8, UR9, URZ ;  /* 0x00000009080872a5 */ /* 0x000fe2000f8e003f */
[----:B------:R-:W-:Y:S01]  /*9d20*/  PRMT R8, RZ, 0x7610, R8 ;  /* 0x00007610ff087816 */ /* 0x000fe20000000008 */
[----:B------:R-:W-:-:S04]  /*9d30*/  IMAD.MOV.U32 R7, RZ, RZ, -0x1 ;  /* 0xffffffffff077424 */ /* 0x000fc800078e00ff */
[----:B--2---:R-:W-:-:S04]  /*9d40*/  IMAD.WIDE.U32 R2, R5, UR8, R2 ;  /* 0x0000000805027c25 */ /* 0x004fc8000f8e0002 */
[----:B------:R-:W-:Y:S01]  /*9d50*/  IMAD R5, R5, UR9, RZ ;  /* 0x0000000905057c24 */ /* 0x000fe2000f8e02ff */
[----:B------:R-:W-:Y:S02]  /*9d60*/  ULDC.64 UR8, c[0x0][0x750] ;  /* 0x0001d40000087ab9 */ /* 0x000fe40000000a00 */
[----:B------:R-:W-:Y:S01]  /*9d70*/  ISETP.GE.U32.AND P0, PT, R2, UR8, PT ;  /* 0x0000000802007c0c */ /* 0x000fe2000bf06070 */
[----:B------:R-:W-:Y:S01]  /*9d80*/  IMAD.IADD R3, R3, 0x1, R5 ;  /* 0x0000000103037824 */ /* 0x000fe200078e0205 */
[----:B------:R-:W-:-:S04]  /*9d90*/  MOV R5, 0xffffffff ;  /* 0xffffffff00057802 */ /* 0x000fc80000000f00 */
[----:B------:R-:W-:-:S13]  /*9da0*/  ISETP.GE.U32.AND.EX P0, PT, R3, UR9, PT, P0 ;  /* 0x0000000903007c0c */ /* 0x000fda000bf06100 */
[----:B------:R-:W-:Y:S05]  /*9db0*/  @P0 BRA `(.L_x_248) ;  /* 0x0000000400600947 */ /* 0x000fea0003800000 */
[----:B------:R-:W2:Y:S01]  /*9dc0*/  S2R R22, SR_CTAID.X ;  /* 0x0000000000167919 */ /* 0x000ea20000002500 */
[----:B------:R-:W3:Y:S01]  /*9dd0*/  LDC.64 R18, c[0x0][0x728] ;  /* 0x0001ca00ff127b82 */ /* 0x000ee20000000a00 */
[----:B------:R-:W-:Y:S01]  /*9de0*/  ULDC UR7, c[0x0][0x150] ;  /* 0x0000540000077ab9 */ /* 0x000fe20000000800 */
[----:B------:R-:W-:Y:S01]  /*9df0*/  IMAD.MOV.U32 R16, RZ, RZ, R2 ;  /* 0x000000ffff107224 */ /* 0x000fe200078e0002 */
[----:B------:R-:W0:Y:S01]  /*9e00*/  S2R R24, SR_CTAID.Y ;  /* 0x0000000000187919 */ /* 0x000e220000002600 */
[----:B------:R-:W-:-:S04]  /*9e10*/  IMAD.MOV.U32 R17, RZ, RZ, R3 ;  /* 0x000000ffff117224 */ /* 0x000fc800078e0003 */
[----:B------:R-:W0:Y:S08]  /*9e20*/  LDC R25, c[0x0][0x144] ;  /* 0x00005100ff197b82 */ /* 0x000e300000000800 */
[----:B------:R-:W0:Y:S08]  /*9e30*/  LDC R12, c[0x0][0x730] ;  /* 0x0001cc00ff0c7b82 */ /* 0x000e300000000800 */
[----:B------:R-:W0:Y:S01]  /*9e40*/  LDC.64 R20, c[0x0][0x720] ;  /* 0x0001c800ff147b82 */ /* 0x000e220000000a00 */
[----:B---3--:R-:W-:-:S04]  /*9e50*/  ISETP.NE.U32.AND P0, PT, R18, RZ, PT ;  /* 0x000000ff1200720c */ /* 0x008fc80003f05070 */
[----:B------:R-:W-:Y:S02]  /*9e60*/  ISETP.NE.AND.EX P0, PT, R19, RZ, PT, P0 ;  /* 0x000000ff1300720c */ /* 0x000fe40003f05300 */
[----:B--2---:R-:W-:-:S05]  /*9e70*/  I2FP.F32.U32 R5, R22 ;  /* 0x0000001600057245 */ /* 0x004fca0000201000 */
[----:B------:R-:W-:-:S04]  /*9e80*/  FMUL R5, R5, UR7 ;  /* 0x0000000705057c20 */ /* 0x000fc80008400000 */
[----:B------:R2:W3:Y:S02]  /*9e90*/  F2I.U32.TRUNC.NTZ R23, R5 ;  /* 0x0000000500177305 */ /* 0x0004e4000020f000 */
[----:B------:R-:W-:Y:S05]  /*9ea0*/  @!P0 BRA `(.L_x_249) ;  /* 0x0000000000288947 */ /* 0x000fea0003800000 */
[----:B--2---:R-:W2:Y:S02]  /*9eb0*/  LDC R5, c[0x0][0x734] ;  /* 0x0001cd00ff057b82 */ /* 0x004ea40000000800 */
[----:B--2---:R-:W-:-:S05]  /*9ec0*/  IADD3 R5, P0, R2, R5, RZ ;  /* 0x0000000502057210 */ /* 0x004fca0007f1e0ff */
        /* <DEDUP_REMOVED lines=8> */
.L_x_249:
[----:B------:R-:W1:Y:S01]  /*9f50*/  LDC.64 R30, c[0x0][0x740] ;  /* 0x0001d000ff1e7b82 */ /* 0x000e620000000a00 */
[-C--:B0-----:R-:W-:Y:S01]  /*9f60*/  SHF.R.U64 R19, R16, R12.reuse, R17 ;  /* 0x0000000c10137219 */ /* 0x081fe20000001211 */
[----:B---3--:R-:W-:Y:S01]  /*9f70*/  IMAD.MOV R23, RZ, RZ, -R23 ;  /* 0x000000ffff177224 */ /* 0x008fe200078e0a17 */
[----:B--2---:R-:W-:Y:S01]  /*9f80*/  SHF.R.U32.HI R5, RZ, R12, R17 ;  /* 0x0000000cff057219 */ /* 0x004fe20000011611 */
[----:B------:R-:W-:Y:S01]  /*9f90*/  ULDC UR7, c[0x0][0x154] ;  /* 0x0000550000077ab9 */ /* 0x000fe20000000800 */
[----:B------:R-:W-:Y:S01]  /*9fa0*/  IADD3 R7, P0, RZ, -R19, RZ ;  /* 0x80000013ff077210 */ /* 0x000fe20007f1e0ff */
[----:B------:R-:W-:Y:S02]  /*9fb0*/  IMAD R25, R25, R23, R22 ;  /* 0x0000001719197224 */ /* 0x000fe400078e0216 */
[----:B------:R-:W0:Y:S01]  /*9fc0*/  LDC R16, c[0x0][0x718] ;  /* 0x0001c600ff107b82 */ /* 0x000e220000000800 */
[----:B------:R-:W-:Y:S02]  /*9fd0*/  IMAD.MOV.U32 R11, RZ, RZ, 0x1 ;  /* 0x00000001ff0b7424 */ /* 0x000fe400078e00ff */
[----:B------:R-:W-:-:S02]  /*9fe0*/  IMAD.X R5, RZ, RZ, ~R5, P0 ;  /* 0x000000ffff057224 */ /* 0x000fc400000e0e05 */
[----:B------:R-:W-:-:S03]  /*9ff0*/  IMAD.WIDE.U32 R8, R7, R20, R2 ;  /* 0x0000001407087225 */ /* 0x000fc600078e0002 */
[----:B------:R-:W2:Y:S01]  /*a000*/  LDC R26, c[0x0][0x708] ;  /* 0x0001c200ff1a7b82 */ /* 0x000ea20000000800 */
[----:B------:R-:W-:-:S04]  /*a010*/  IMAD R10, R5, R20, RZ ;  /* 0x00000014050a7224 */ /* 0x000fc800078e02ff */
[----:B------:R-:W-:Y:S01]  /*a020*/  IMAD R5, R7, R21, R10 ;  /* 0x0000001507057224 */ /* 0x000fe200078e020a */
[----:B------:R-:W-:Y:S02]  /*a030*/  I2FP.F32.U32 R7, R24 ;  /* 0x0000001800077245 */ /* 0x000fe40000201000 */
[----:B------:R-:W3:Y:S01]  /*a040*/  LDC R28, c[0x0][0x758] ;  /* 0x0001d600ff1c7b82 */ /* 0x000ee20000000800 */
[----:B------:R-:W-:Y:S01]  /*a050*/  IMAD.IADD R5, R9, 0x1, R5 ;  /* 0x0000000109057824 */ /* 0x000fe200078e0205 */
[----:B-1----:R-:W-:Y:S01]  /*a060*/  ISETP.NE.U32.AND P0, PT, R30, RZ, PT ;  /* 0x000000ff1e00720c */ /* 0x002fe20003f05070 */
[----:B------:R-:W-:Y:S01]  /*a070*/  FMUL R7, R7, UR7 ;  /* 0x0000000707077c20 */ /* 0x000fe20008400000 */
[----:B------:R-:W-:Y:S02]  /*a080*/  IMAD.MOV.U32 R9, RZ, RZ, -0x1 ;  /* 0xffffffffff097424 */ /* 0x000fe400078e00ff */
[----:B------:R-:W-:Y:S01]  /*a090*/  ISETP.NE.AND.EX P0, PT, R31, RZ, PT, P0 ;  /* 0x000000ff1f00720c */ /* 0x000fe20003f05300 */
[----:B------:R1:W1:Y:S01]  /*a0a0*/  F2I.U32.TRUNC.NTZ R21, R7 ;  /* 0x0000000700157305 */ /* 0x000262000020f000 */
[----:B------:R-:W1:Y:S01]  /*a0b0*/  LDC R23, c[0x0][0x148] ;  /* 0x00005200ff177b82 */ /* 0x000e620000000800 */
[----:B0-----:R-:W-:-:S02]  /*a0c0*/  SHF.R.U64 R18, R8, R16, R5 ;  /* 0x0000001008127219 */ /* 0x001fc40000001205 */
[----:B------:R-:W-:-:S05]  /*a0d0*/  SHF.R.U32.HI R5, RZ, R16, R5 ;  /* 0x00000010ff057219 */ /* 0x000fca0000011605 */
[----:B------:R-:W0:Y:S01]  /*a0e0*/  LDC R22, c[0x0][0x700] ;  /* 0x0001c000ff167b82 */ /* 0x000e220000000800 */
[-CC-:B--2---:R-:W-:Y:S02]  /*a0f0*/  SHF.R.U64 R12, R18, R26.reuse, R5.reuse ;  /* 0x0000001a120c7219 */ /* 0x184fe40000001205 */
[----:B------:R-:W-:-:S05]  /*a100*/  SHF.R.U32.HI R5, RZ, R26, R5 ;  /* 0x0000001aff057219 */ /* 0x000fca0000011605 */
[----:B------:R-:W2:Y:S01]  /*a110*/  LDC R29, c[0x0][0x748] ;  /* 0x0001d200ff1d7b82 */ /* 0x000ea20000000800 */
[-C--:B---3--:R-:W-:Y:S02]  /*a120*/  SHF.L.U32 R8, R9, R28.reuse, RZ ;  /* 0x0000001c09087219 */ /* 0x088fe400000006ff */
[-CC-:B------:R-:W-:Y:S02]  /*a130*/  SHF.R.U64 R20, R12, R28.reuse, R5.reuse ;  /* 0x0000001c0c147219 */ /* 0x180fe40000001205 */
[----:B------:R-:W-:Y:S02]  /*a140*/  SHF.R.U32.HI R9, RZ, R28, R5 ;  /* 0x0000001cff097219 */ /* 0x000fe40000011605 */
[----:B------:R-:W-:Y:S01]  /*a150*/  LOP3.LUT R27, RZ, R8, RZ, 0x33, !PT ;  /* 0x00000008ff1b7212 */ /* 0x000fe200078e33ff */
[----:B------:R-:W3:Y:S01]  /*a160*/  LDC R32, c[0x0][0x738] ;  /* 0x0001ce00ff207b82 */ /* 0x000ee20000000800 */
[----:B------:R-:W-:Y:S01]  /*a170*/  SHF.L.U32 R28, R11, R28, RZ ;  /* 0x0000001c0b1c7219 */ /* 0x000fe200000006ff */
[----:B------:R-:W-:-:S06]  /*a180*/  IMAD.MOV.U32 R8, RZ, RZ, R20 ;  /* 0x000000ffff087224 */ /* 0x000fcc00078e0014 */
[----:B------:R-:W0:Y:S01]  /*a190*/  LDC R33, c[0x0][0x710] ;  /* 0x0001c400ff217b82 */ /* 0x000e220000000800 */
[----:B------:R-:W-:Y:S05]  /*a1a0*/  @!P0 BRA `(.L_x_250) ;  /* 0x0000000000288947 */ /* 0x000fea0003800000 */
[----:B------:R-:W4:Y:S02]  /*a1b0*/  LDC R5, c[0x0][0x74c] ;  /* 0x0001d300ff057b82 */ /* 0x000f240000000800 */
[----:B----4-:R-:W-:-:S05]  /*a1c0*/  IADD3 R5, P0, R20, R5, RZ ;  /* 0x0000000514057210 */ /* 0x010fca0007f1e0ff */
[----:B-1----:R-:W-:-:S04]  /*a1d0*/  IMAD.X R7, RZ, RZ, R9, P0 ;  /* 0x000000ffff077224 */ /* 0x002fc800000e0609 */
[----:B------:R-:W-:-:S04]  /*a1e0*/  IMAD.WIDE.U32 R8, R7, R30, RZ ;  /* 0x0000001e07087225 */ /* 0x000fc800078e00ff */
[----:B------:R-:W-:-:S04]  /*a1f0*/  IMAD.WIDE.U32 R10, P0, R5, R31, R8 ;  /* 0x0000001f050a7225 */ /* 0x000fc80007800008 */
[----:B------:R-:W-:-:S04]  /*a200*/  IMAD.WIDE.U32 R8, R5, R30, RZ ;  /* 0x0000001e05087225 */ /* 0x000fc800078e00ff */
[----:B------:R-:W-:Y:S01]  /*a210*/  IMAD.X R17, RZ, RZ, RZ, P0 ;  /* 0x000000ffff117224 */ /* 0x000fe200000e06ff */
[----:B------:R-:W-:Y:S01]  /*a220*/  IADD3 RZ, P0, R9, R10, RZ ;  /* 0x0000000a09ff7210 */ /* 0x000fe20007f1e0ff */
[----:B------:R-:W-:-:S04]  /*a230*/  IMAD.MOV.U32 R16, RZ, RZ, R11 ;  /* 0x000000ffff107224 */ /* 0x000fc800078e000b */
[----:B------:R-:W-:-:S08]  /*a240*/  IMAD.WIDE.U32.X R8, R7, R31, R16, P0 ;  /* 0x0000001f07087225 */ /* 0x000fd000000e0410 */
.L_x_250:
[----:B--2---:R-:W-:Y:S01]  /*a250*/  SHF.R.U64 R5, R8, R29, R9 ;  /* 0x0000001d08057219 */ /* 0x004fe20000001209 */
[----:B0-----:R-:W-:Y:S01]  /*a260*/  VIADD R9, R22, 0xffffffff ;  /* 0xffffffff16097836 */ /* 0x001fe20000000000 */
[----:B------:R-:W-:Y:S01]  /*a270*/  LOP3.LUT R10, R12, R27, RZ, 0xc0, !PT ;  /* 0x0000001b0c0a7212 */ /* 0x000fe200078ec0ff */
[----:B-1----:R-:W-:Y:S02]  /*a280*/  IMAD.MOV R21, RZ, RZ, -R21 ;  /* 0x000000ffff157224 */ /* 0x002fe400078e0a15 */
[----:B------:R-:W-:Y:S01]  /*a290*/  IMAD.MOV R7, RZ, RZ, -R5 ;  /* 0x000000ffff077224 */ /* 0x000fe200078e0a05 */
[----:B------:R-:W-:Y:S01]  /*a2a0*/  LOP3.LUT R18, R18, R9, RZ, 0xc0, !PT ;  /* 0x0000000912127212 */ /* 0x000fe200078ec0ff */
[----:B------:R-:W-:Y:S02]  /*a2b0*/  IMAD R10, R28, R5, R10 ;  /* 0x000000051c0a7224 */ /* 0x000fe400078e020a */
[----:B------:R-:W-:Y:S02]  /*a2c0*/  @P3 IMAD R25, R23, R21, R24 ;  /* 0x0000001517193224 */ /* 0x000fe400078e0218 */
[----:B---3--:R-:W-:-:S02]  /*a2d0*/  IMAD R5, R7, R32, R20 ;  /* 0x0000002007057224 */ /* 0x008fc400078e0214 */
[----:B------:R-:W-:Y:S02]  /*a2e0*/  IMAD R10, R10, R33, R25 ;  /* 0x000000210a0a7224 */ /* 0x000fe400078e0219 */
[----:B------:R-:W-:Y:S02]  /*a2f0*/  IMAD R5, R5, R22, R18 ;  /* 0x0000001605057224 */ /* 0x000fe400078e0212 */
[----:B------:R-:W-:-:S03]  /*a300*/  IMAD.MOV.U32 R8, RZ, RZ, 0x1 ;  /* 0x00000001ff087424 */ /* 0x000fc600078e00ff */
[----:B------:R-:W-:Y:S02]  /*a310*/  SEL R7, R5, R10, !P3 ;  /* 0x0000000a05077207 */ /* 0x000fe40005800000 */
[----:B------:R-:W-:Y:S01]  /*a320*/  SEL R10, R10, R5, !P3 ;  /* 0x000000050a0a7207 */ /* 0x000fe20005800000 */
[----:B------:R-:W-:-:S07]  /*a330*/  IMAD.MOV.U32 R5, RZ, RZ, R19 ;  /* 0x000000ffff057224 */ /* 0x000fce00078e0013 */
.L_x_248:
[----:B------:R-:W-:-:S13]  /*a340*/  LOP3.LUT P0, RZ, R8, 0xff, RZ, 0xc0, !PT ;  /* 0x000000ff08ff7812 */ /* 0x000fda000780c0ff */
[----:B------:R-:W-:Y:S05]  /*a350*/  @P0 BRA `(.L_x_251) ;  /* 0xffffff6c000c0947 */ /* 0x000fea000383ffff */
[----:B------:R-:W-:Y:S05]  /*a360*/  EXIT ;  /* 0x000000000000794d */ /* 0x000fea0003800000 */
.L_x_3:
[----:B0-----:R-:W-:Y:S01]  /*a370*/  ULDC.64 UR4, c[0x0][0x750] ;  /* 0x0001d40000047ab9 */ /* 0x001fe20000000a00 */
        /* <DEDUP_REMOVED lines=16> */
[----:B0-----:R-:W-:-:S04]  /*a480*/  IADD3 R15, P0, R2, R7, RZ ;  /* 0x00000007020f7210 */ /* 0x001fc80007f1e0ff */
[----:B------:R-:W-:-:S05]  /*a490*/  IADD3.X R19, RZ, R3, RZ, P0, !PT ;  /* 0x00000003ff137210 */ /* 0x000fca00007fe4ff */
[----:B------:R-:W-:-:S04]  /*a4a0*/  IMAD.WIDE.U32 R6, R19, R16, RZ ;  /* 0x0000001013067225 */ /* 0x000fc800078e00ff */
[----:B------:R-:W-:-:S04]  /*a4b0*/  IMAD.WIDE.U32 R12, P0, R15, R17, R6 ;  /* 0x000000110f0c7225 */ /* 0x000fc80007800006 */
[----:B------:R-:W-:-:S04]  /*a4c0*/  IMAD.WIDE.U32 R6, R15, R16, RZ ;  /* 0x000000100f067225 */ /* 0x000fc800078e00ff */
[----:B------:R-:W-:Y:S01]  /*a4d0*/  IMAD.X R15, RZ, RZ, RZ, P0 ;  /* 0x000000ffff0f7224 */ /* 0x000fe200000e06ff */
[----:B------:R-:W-:Y:S01]  /*a4e0*/  IADD3 RZ, P0, R7, R12, RZ ;  /* 0x0000000c07ff7210 */ /* 0x000fe20007f1e0ff */
[----:B------:R-:W-:-:S04]  /*a4f0*/  IMAD.MOV.U32 R14, RZ, RZ, R13 ;  /* 0x000000ffff0e7224 */ /* 0x000fc800078e000d */
[----:B------:R-:W-:-:S08]  /*a500*/  IMAD.WIDE.U32.X R14, R19, R17, R14, P0 ;  /* 0x00000011130e7225 */ /* 0x000fd000000e040e */
.L_x_253:
        /* <DEDUP_REMOVED lines=13> */
[----:B------:R-:W3:Y:S02]  /*a5e0*/  F2I.U32.TRUNC.NTZ R14, R14 ;  /* 0x0000000e000e7305 */ /* 0x000ee4000020f000 */
[----:B------:R-:W-:-:S04]  /*a5f0*/  IMAD R9, R9, R21, R10 ;  /* 0x0000001509097224 */ /* 0x000fc800078e020a */
[----:B------:R-:W-:Y:S01]  /*a600*/  IMAD.IADD R7, R7, 0x1, R9 ;  /* 0x0000000107077824 */ /* 0x000fe200078e0209 */
[----:B------:R-:W4:Y:S01]  /*a610*/  LDC R20, c[0x0][0x708] ;  /* 0x0001c200ff147b82 */ /* 0x000f220000000800 */
[----:B------:R-:W-:Y:S02]  /*a620*/  I2FP.F32.U32 R9, R11 ;  /* 0x0000000b00097245 */ /* 0x000fe40000201000 */
[----:B0-----:R-:W-:-:S03]  /*a630*/  ISETP.NE.U32.AND P0, PT, R24, RZ, PT ;  /* 0x000000ff1800720c */ /* 0x001fc60003f05070 */
[----:B------:R-:W-:Y:S01]  /*a640*/  FMUL R9, R9, UR4 ;  /* 0x0000000409097c20 */ /* 0x000fe20008400000 */
[----:B------:R-:W-:Y:S01]  /*a650*/  ISETP.NE.AND.EX P0, PT, R25, RZ, PT, P0 ;  /* 0x000000ff1900720c */ /* 0x000fe20003f05300 */
[----:B------:R-:W0:Y:S01]  /*a660*/  LDC R13, c[0x0][0x758] ;  /* 0x0001d600ff0d7b82 */ /* 0x000e220000000800 */
[-CC-:B-1----:R-:W-:Y:S01]  /*a670*/  SHF.R.U64 R10, R6, R12.reuse, R7.reuse ;  /* 0x0000000c060a7219 */ /* 0x182fe20000001207 */
[----:B---3--:R-:W-:Y:S01]  /*a680*/  IMAD.MOV R6, RZ, RZ, -R14 ;  /* 0x000000ffff067224 */ /* 0x008fe200078e0a0e */
[----:B------:R-:W-:Y:S01]  /*a690*/  SHF.R.U32.HI R7, RZ, R12, R7 ;  /* 0x0000000cff077219 */ /* 0x000fe20000011607 */
[----:B------:R1:W3:Y:S01]  /*a6a0*/  F2I.U32.TRUNC.NTZ R14, R9 ;  /* 0x00000009000e7305 */ /* 0x0002e2000020f000 */
[----:B------:R-:W-:-:S03]  /*a6b0*/  IMAD.MOV.U32 R12, RZ, RZ, -0x1 ;  /* 0xffffffffff0c7424 */ /* 0x000fc600078e00ff */
[----:B------:R-:W1:Y:S01]  /*a6c0*/  LDC R18, c[0x0][0x148] ;  /* 0x00005200ff127b82 */ /* 0x000e620000000800 */
[----:B--2---:R-:W-:Y:S02]  /*a6d0*/  IMAD R22, R15, R6, R8 ;  /* 0x000000060f167224 */ /* 0x004fe400078e0208 */
[----:B------:R-:W-:-:S05]  /*a6e0*/  IMAD.MOV.U32 R8, RZ, RZ, 0x1 ;  /* 0x00000001ff087424 */ /* 0x000fca00078e00ff */
[----:B------:R-:W2:Y:S01]  /*a6f0*/  LDC R21, c[0x0][0x700] ;  /* 0x0001c000ff157b82 */ /* 0x000ea20000000800 */
[-CC-:B----4-:R-:W-:Y:S02]  /*a700*/  SHF.R.U64 R17, R10, R20.reuse, R7.reuse ;  /* 0x000000140a117219 */ /* 0x190fe40000001207 */
[----:B------:R-:W-:-:S05]  /*a710*/  SHF.R.U32.HI R6, RZ, R20, R7 ;  /* 0x00000014ff067219 */ /* 0x000fca0000011607 */
[----:B------:R-:W4:Y:S01]  /*a720*/  LDC R23, c[0x0][0x748] ;  /* 0x0001d200ff177b82 */ /* 0x000f220000000800 */
[-CC-:B0-----:R-:W-:Y:S02]  /*a730*/  SHF.R.U64 R19, R17, R13.reuse, R6.reuse ;  /* 0x0000000d11137219 */ /* 0x181fe40000001206 */
[-C--:B------:R-:W-:Y:S02]  /*a740*/  SHF.L.U32 R12, R12, R13.reuse, RZ ;  /* 0x0000000d0c0c7219 */ /* 0x080fe400000006ff */
[-C--:B------:R-:W-:Y:S01]  /*a750*/  SHF.R.U32.HI R7, RZ, R13.reuse, R6 ;  /* 0x0000000dff077219 */ /* 0x080fe20000011606 */
[----:B------:R-:W-:Y:S01]  /*a760*/  IMAD.MOV.U32 R6, RZ, RZ, R19 ;  /* 0x000000ffff067224 */ /* 0x000fe200078e0013 */
[----:B------:R-:W-:Y:S01]  /*a770*/  SHF.L.U32 R20, R8, R13, RZ ;  /* 0x0000000d08147219 */ /* 0x000fe200000006ff */
[----:B------:R-:W0:Y:S01]  /*a780*/  LDC R26, c[0x0][0x738] ;  /* 0x0001ce00ff1a7b82 */ /* 0x000e220000000800 */
[----:B------:R-:W-:-:S07]  /*a790*/  LOP3.LUT R28, RZ, R12, RZ, 0x33, !PT ;  /* 0x0000000cff1c7212 */ /* 0x000fce00078e33ff */
[----:B------:R-:W0:Y:S01]  /*a7a0*/  LDC R27, c[0x0][0x710] ;  /* 0x0001c400ff1b7b82 */ /* 0x000e220000000800 */
[----:B-1-3--:R-:W-:Y:S05]  /*a7b0*/  @!P0 BRA `(.L_x_254) ;  /* 0x0000000000288947 */ /* 0x00afea0003800000 */
[----:B------:R-:W1:Y:S02]  /*a7c0*/  LDC R6, c[0x0][0x74c] ;  /* 0x0001d300ff067b82 */ /* 0x000e640000000800 */
[----:B-1----:R-:W-:-:S05]  /*a7d0*/  IADD3 R13, P0, R19, R6, RZ ;  /* 0x00000006130d7210 */ /* 0x002fca0007f1e0ff */
        /* <DEDUP_REMOVED lines=8> */
.L_x_254:
[----:B----4-:R-:W-:Y:S01]  /*a860*/  SHF.R.U64 R7, R6, R23, R7 ;  /* 0x0000001706077219 */ /* 0x010fe20000001207 */
[----:B--2---:R-:W-:Y:S01]  /*a870*/  VIADD R9, R21, 0xffffffff ;  /* 0xffffffff15097836 */ /* 0x004fe20000000000 */
[----:B------:R-:W-:Y:S01]  /*a880*/  LOP3.LUT R6, R17, R28, RZ, 0xc0, !PT ;  /* 0x0000001c11067212 */ /* 0x000fe200078ec0ff */
[----:B------:R-:W-:Y:S02]  /*a890*/  IMAD.MOV R14, RZ, RZ, -R14 ;  /* 0x000000ffff0e7224 */ /* 0x000fe400078e0a0e */
[----:B------:R-:W-:Y:S01]  /*a8a0*/  IMAD.MOV R8, RZ, RZ, -R7 ;  /* 0x000000ffff087224 */ /* 0x000fe200078e0a07 */
[----:B------:R-:W-:Y:S01]  /*a8b0*/  LOP3.LUT R9, R10, R9, RZ, 0xc0, !PT ;  /* 0x000000090a097212 */ /* 0x000fe200078ec0ff */
[----:B------:R-:W-:Y:S02]  /*a8c0*/  IMAD R7, R20, R7, R6 ;  /* 0x0000000714077224 */ /* 0x000fe400078e0206 */
[----:B------:R-:W-:Y:S02]  /*a8d0*/  @P3 IMAD R22, R18, R14, R11 ;  /* 0x0000000e12163224 */ /* 0x000fe400078e020b */
[----:B0-----:R-:W-:-:S02]  /*a8e0*/  IMAD R6, R8, R26, R19 ;  /* 0x0000001a08067224 */ /* 0x001fc400078e0213 */
[----:B------:R-:W-:Y:S02]  /*a8f0*/  IMAD R7, R7, R27, R22 ;  /* 0x0000001b07077224 */ /* 0x000fe400078e0216 */
[----:B------:R-:W-:Y:S02]  /*a900*/  IMAD.MOV.U32 R10, RZ, RZ, 0x1 ;  /* 0x00000001ff0a7424 */ /* 0x000fe400078e00ff */
[----:B------:R-:W-:-:S03]  /*a910*/  IMAD R8, R6, R21, R9 ;  /* 0x0000001506087224 */ /* 0x000fc600078e0209 */
[----:B------:R-:W-:Y:S01]  /*a920*/  PRMT R6, R10, 0x7610, R6 ;  /* 0x000076100a067816 */ /* 0x000fe20000000006 */
[----:B------:R-:W-:Y:S01]  /*a930*/  IMAD.MOV.U32 R10, RZ, RZ, R16 ;  /* 0x000000ffff0a7224 */ /* 0x000fe200078e0010 */
[----:B------:R-:W-:Y:S02]  /*a940*/  SEL R14, R8, R7, !P3 ;  /* 0x00000007080e7207 */ /* 0x000fe40005800000 */
[----:B------:R-:W-:-:S07]  /*a950*/  SEL R7, R7, R8, !P3 ;  /* 0x0000000807077207 */ /* 0x000fce0005800000 */
.L_x_252:
[----:B------:R-:W-:-:S08]  /*a960*/  NOP ;  /* 0x0000000000007918 */ /* 0x000fd00000000000 */
[----:B------:R-:W0:-:S00]  /*a970*/  USETMAXREG.DEALLOC.CTAPOOL 0x28 ;  /* 0x00000028000079c8 */ /* 0x000e0000080e0500 */
[----:B0-----:R-:W-:-:S13]  /*a980*/  ISETP.NE.AND P0, PT, R5, RZ, PT ;  /* 0x000000ff0500720c */ /* 0x001fda0003f05270 */
[----:B------:R-:W-:Y:S05]  /*a990*/  @P0 EXIT ;  /* 0x000000000000094d */ /* 0x000fea0003800000 */
[----:B------:R-:W-:Y:S01]  /*a9a0*/  LOP3.LUT P0, RZ, R6, 0xff, RZ, 0xc0, !PT ;  /* 0x000000ff06ff7812 */ /* 0x000fe2000780c0ff */
[----:B------:R-:W-:Y:S02]  /*a9b0*/  IMAD.MOV.U32 R5, RZ, RZ, 0x1 ;  /* 0x00000001ff057424 */ /* 0x000fe400078e00ff */
[----:B------:R-:W-:-:S10]  /*a9c0*/  IMAD.MOV.U32 R13, RZ, RZ, RZ ;  /* 0x000000ffff0d7224 */ /* 0x000fd400078e00ff */
[----:B------:R-:W-:Y:S05]  /*a9d0*/  @!P0 BRA `(.L_x_255) ;  /* 0x0000000c00608947 */ /* 0x000fea0003800000 */
[----:B------:R-:W0:Y:S01]  /*a9e0*/  LDC R5, c[0x0][0x28c] ;  /* 0x0000a300ff057b82 */ /* 0x000e220000000800 */
[----:B------:R-:W-:Y:S01]  /*a9f0*/  ULDC UR5, c[0x0][0x758] ;  /* 0x0001d60000057ab9 */ /* 0x000fe20000000800 */
[----:B------:R-:W-:Y:S01]  /*aa00*/  UMOV UR7, 0xffffffff ;  /* 0xffffffff00077882 */ /* 0x000fe20000000000 */
[----:B------:R-:W-:Y:S01]  /*aa10*/  ULDC UR6, c[0x0][0xc] ;  /* 0x0000030000067ab9 */ /* 0x000fe20000000800 */
[----:B------:R-:W-:Y:S01]  /*aa20*/  USHF.L.U32 UR9, UR7, UR5, URZ ;  /* 0x0000000507097299 */ /* 0x000fe2000800063f */
[C---:B------:R-:W-:Y:S01]  /*aa30*/  LOP3.LUT P2, RZ, R0.reuse, 0x7f, RZ, 0xc0, !PT ;  /* 0x0000007f00ff7812 */ /* 0x040fe2000784c0ff */
[----:B------:R-:W-:Y:S01]  /*aa40*/  UMOV UR8, 0x1 ;  /* 0x0000000100087882 */ /* 0x000fe20000000000 */
[----:B------:R-:W-:Y:S01]  /*aa50*/  ULDC UR7, c[0x0][0x10] ;  /* 0x0000040000077ab9 */ /* 0x000fe20000000800 */
[----:B------:R-:W-:Y:S01]  /*aa60*/  LOP3.LUT P0, RZ, R0, 0x1f, RZ, 0xc0, !PT ;  /* 0x0000001f00ff7812 */ /* 0x000fe2000780c0ff */
[----:B------:R-:W-:Y:S01]  /*aa70*/  UIMAD.WIDE.U32 UR6, UR6, UR7, URZ ;  /* 0x00000007060672a5 */ /* 0x000fe2000f8e003f */
[----:B------:R-:W-:Y:S01]  /*aa80*/  BSSY B0, `(.L_x_255) ;  /* 0x00000cd000007945 */ /* 0x000fe20003800000 */
[----:B------:R-:W-:Y:S01]  /*aa90*/  USHF.L.U32 UR5, UR8, UR5, URZ ;  /* 0x0000000508057299 */ /* 0x000fe2000800063f */
[----:B------:R-:W-:Y:S01]  /*aaa0*/  IMAD.MOV.U32 R15, RZ, RZ, 0x1 ;  /* 0x00000001ff0f7424 */ /* 0x000fe200078e00ff */
[----:B------:R-:W-:Y:S01]  /*aab0*/  LOP3.LUT R16, R4, 0x2, RZ, 0xfc, !PT ;  /* 0x0000000204107812 */ /* 0x000fe200078efcff */
[----:B------:R-:W-:Y:S01]  /*aac0*/  ULDC UR8, c[0x0][0x14] ;  /* 0x0000050000087ab9 */ /* 0x000fe20000000800 */
[----:B------:R-:W-:Y:S01]  /*aad0*/  PLOP3.LUT P0, PT, P0, P2, PT, 0x8a, 0x0 ;  /* 0x000000000000781c */ /* 0x000fe20000705172 */
[----:B------:R-:W-:Y:S01]  /*aae0*/  UIMAD.WIDE.U32 UR30, UR6, UR8, URZ ;  /* 0x00000008061e72a5 */ /* 0x000fe2000f8e003f */
[----:B------:R-:W-:Y:S01]  /*aaf0*/  IMAD.MOV.U32 R13, RZ, RZ, RZ ;  /* 0x000000ffff0d7224 */ /* 0x000fe200078e00ff */
[----:B------:R-:W-:Y:S01]  /*ab00*/  UIMAD UR21, UR7, UR8, URZ ;  /* 0x00000008071572a4 */ /* 0x000fe2000f8e023f */
[----:B------:R-:W-:Y:S01]  /*ab10*/  ULDC UR4, c[0x0][0x700] ;  /* 0x0001c00000047ab9 */ /* 0x000fe20000000800 */
[----:B------:R-:W-:-:S02]  /*ab20*/  ULOP3.LUT UR29, URZ, UR9, URZ, 0x33, !UPT ;  /* 0x000000093f1d7292 */ /* 0x000fc4000f8e333f */
[----:B------:R-:W-:Y:S01]  /*ab30*/  UIADD3 UR4, UR4, -0x1, URZ ;  /* 0xffffffff04047890 */ /* 0x000fe2000fffe03f */
[----:B0-----:R-:W-:Y:S01]  /*ab40*/  VIADD R5, R5, 0x7f ;  /* 0x0000007f05057836 */ /* 0x001fe20000000000 */
[----:B------:R-:W-:Y:S01]  /*ab50*/  UIADD3 UR21, UR31, UR21, URZ ;  /* 0x000000151f157290 */ /* 0x000fe2000fffe03f */
[----:B------:R-:W-:-:S03]  /*ab60*/  ULDC.64 UR32, c[0x0][0x198] ;  /* 0x0000660000207ab9 */ /* 0x000fc60000000a00 */
[----:B------:R-:W-:-:S04]  /*ab70*/  SHF.R.S32.HI R6, RZ, 0x1f, R5 ;  /* 0x0000001fff067819 */ /* 0x000fc80000011405 */
[----:B------:R-:W-:Y:S01]  /*ab80*/  LEA.HI R6, R6, R5, RZ, 0x7 ;  /* 0x0000000506067211 */ /* 0x000fe200078f38ff */
[----:B------:R-:W-:-:S03]  /*ab90*/  IMAD.MOV.U32 R5, RZ, RZ, 0x1 ;  /* 0x00000001ff057424 */ /* 0x000fc600078e00ff */
[----:B------:R-:W-:-:S05]  /*aba0*/  SHF.R.S32.HI R12, RZ, 0x7, R6 ;  /* 0x00000007ff0c7819 */ /* 0x000fca0000011406 */
[----:B------:R-:W-:-:S07]  /*abb0*/  VIADD R0, R12, 0x1 ;  /* 0x000000010c007836 */ /* 0x000fce0000000000 */
.L_x_267:
[----:B------:R-:W-:-:S03]  /*abc0*/  UMOV UR6, 0xffffffff ;  /* 0xffffffff00067882 */ /* 0x000fc60000000000 */
[----:B------:R-:W-:Y:S05]  /*abd0*/  BRA.DIV UR6, `(.L_x_256) ;  /* 0x0000001206007947 */ /* 0x000fea000b800000 */
[----:B------:R-:W-:-:S13]  /*abe0*/  ELECT P1, URZ, PT ;  /* 0x00000000003f782f */ /* 0x000fda0003820000 */
.L_x_280:
[----:B------:R-:W0:Y:S01]  /*abf0*/  LDC R6, c[0x0][0x28c] ;  /* 0x0000a300ff067b82 */ /* 0x000e220000000800 */
[----:B------:R-:W-:Y:S01]  /*ac00*/  BSSY B1, `(.L_x_257) ;  /* 0x0000044000017945 */ /* 0x000fe20003800000 */
[----:B0-----:R-:W-:-:S13]  /*ac10*/  ISETP.LT.OR P1, PT, R6, 0x1, !P1 ;  /* 0x000000010600780c */ /* 0x001fda0004f21670 */
[----:B------:R-:W-:Y:S05]  /*ac20*/  @P1 BRA `(.L_x_258) ;  /* 0x0000000400041947 */ /* 0x000fea0003800000 */
[C---:B------:R-:W-:Y:S01]  /*ac30*/  SHF.L.U32 R23, R7.reuse, 0x2, RZ ;  /* 0x0000000207177819 */ /* 0x040fe200000006ff */
[----:B------:R-:W-:Y:S01]  /*ac40*/  IMAD.SHL.U32 R18, R7, 0x100, RZ ;  /* 0x0000010007127824 */ /* 0x000fe200078e00ff */
[----:B------:R-:W-:Y:S01]  /*ac50*/  CS2R R20, SRZ ;  /* 0x0000000000147805 */ /* 0x000fe2000001ff00 */
[----:B------:R-:W-:Y:S02]  /*ac60*/  IMAD.SHL.U32 R17, R14, 0x80, RZ ;  /* 0x000000800e117824 */ /* 0x000fe400078e00ff */
[----:B------:R-:W-:Y:S02]  /*ac70*/  IMAD.MOV.U32 R6, RZ, RZ, R0 ;  /* 0x000000ffff067224 */ /* 0x000fe400078e0000 */
[----:B------:R-:W-:Y:S02]  /*ac80*/  IMAD.MOV.U32 R7, RZ, RZ, R5 ;  /* 0x000000ffff077224 */ /* 0x000fe400078e0005 */
[----:B------:R-:W-:Y:S02]  /*ac90*/  IMAD.MOV.U32 R8, RZ, RZ, R13 ;  /* 0x000000ffff087224 */ /* 0x000fe400078e000d */
[----:B------:R-:W-:-:S07]  /*aca0*/  IMAD.MOV.U32 R22, RZ, RZ, RZ ;  /* 0x000000ffff167224 */ /* 0x000fce00078e00ff */
.L_x_262:
[----:B------:R-:W0:Y:S01]  /*acb0*/  S2R R14, SR_CgaCtaId ;  /* 0x00000000000e7919 */ /* 0x000e220000008800 */
[----:B------:R-:W-:Y:S01]  /*acc0*/  MOV R9, 0x400 ;  /* 0x0000040000097802 */ /* 0x000fe20000000f00 */
[----:B------:R-:W1:Y:S03]  /*acd0*/  @!P2 LDC R11, c[0x0][0x640] ;  /* 0x00019000ff0bab82 */ /* 0x000e660000000800 */
[----:B0-----:R-:W-:Y:S02]  /*ace0*/  LEA R19, R14, R9, 0x18 ;  /* 0x000000090e137211 */ /* 0x001fe400078ec0ff */
[----:B------:R-:W-:-:S03]  /*acf0*/  SHF.L.U32 R9, R7, 0x1f, RZ ;  /* 0x0000001f07097819 */ /* 0x000fc600000006ff */
[----:B------:R-:W-:-:S04]  /*ad00*/  IMAD R14, R8, 0x8, R19 ;  /* 0x00000008080e7824 */ /* 0x000fc800078e0213 */
[----:B------:R-:W0:Y:S02]  /*ad10*/  SYNCS.PHASECHK.TRANS64.TRYWAIT P1, [R14+URZ+0x30], R9 ;  /* 0x000030090e0075a7 */ /* 0x000e24000802017f */
[----:B01----:R-:W-:Y:S05]  /*ad20*/  @!P1 BRA `(.L_x_259) ;  /* 0x0000000c00cc9947 */ /* 0x003fea0003800000 */
.L_x_281:
[----:B0-----:R-:W-:Y:S01]  /*ad30*/  PRMT R9, R16, 0x9910, RZ ;  /* 0x0000991010097816 */ /* 0x001fe200000000ff */
[----:B------:R0:W-:Y:S03]  /*ad40*/  @!P2 SYNCS.ARRIVE.TRANS64 RZ, [R14+URZ], R11 ;  /* 0x0000000b0effa9a7 */ /* 0x0001e6000800003f */
[----:B------:R-:W-:-:S13]  /*ad50*/  ISETP.NE.AND P1, PT, R9, 0x2, PT ;  /* 0x000000020900780c */ /* 0x000fda0003f25270 */
[----:B0-----:R-:W-:Y:S05]  /*ad60*/  @P1 BRA `(.L_x_260) ;  /* 0x0000000000041947 */ /* 0x001fea0003800000 */
[----:B------:R-:W-:Y:S01]  /*ad70*/  BPT.TRAP 0x1 ;  /* 0x000000040000795c */ /* 0x000fe20000300000 */
.L_x_260:
[----:B------:R-:W-:Y:S05]  /*ad80*/  @P0 BRA `(.L_x_261) ;  /* 0x0000000000040947 */ /* 0x000fea0003800000 */
[----:B------:R-:W-:Y:S01]  /*ad90*/  BPT.TRAP 0x1 ;  /* 0x000000040000795c */ /* 0x000fe20000300000 */
.L_x_261:
[--C-:B------:R-:W-:Y:S01]  /*ada0*/  IMAD R9, R8, 0x4000, R19.reuse ;  /* 0x0000400008097824 */ /* 0x100fe200078e0213 */
[----:B------:R-:W-:Y:S01]  /*adb0*/  R2UR UR25, R14 ;  /* 0x000000000e1972ca */ /* 0x000fe200000e0000 */
[----:B------:R-:W-:Y:S01]  /*adc0*/  IMAD R19, R8, 0x1000, R19 ;  /* 0x0000100008137824 */ /* 0x000fe200078e0213 */
[----:B------:R-:W-:Y:S01]  /*add0*/  R2UR UR28, R10 ;  /* 0x000000000a1c72ca */ /* 0x000fe200000e0000 */
[----:B------:R-:W-:Y:S01]  /*ade0*/  VIADD R6, R6, 0xffffffff ;  /* 0xffffffff06067836 */ /* 0x000fe20000000000 */
[----:B------:R-:W-:Y:S01]  /*adf0*/  R2UR UR16, R9 ;  /* 0x00000000091072ca */ /* 0x000fe200000e0000 */
[----:B------:R-:W-:Y:S01]  /*ae00*/  UIADD3 UR6, UP0, UR32, 0xf0, URZ ;  /* 0x000000f020067890 */ /* 0x000fe2000ff1e03f */
[----:B------:R-:W-:Y:S01]  /*ae10*/  R2UR UR8, R19 ;  /* 0x00000000130872ca */ /* 0x000fe200000e0000 */
[----:B------:R-:W-:Y:S01]  /*ae20*/  UIADD3 UR14, UP1, UR32, 0x1f0, URZ ;  /* 0x000001f0200e7890 */ /* 0x000fe2000ff3e03f */
[----:B------:R-:W-:Y:S01]  /*ae30*/  R2UR UR26, R21 ;  /* 0x00000000151a72ca */ /* 0x000fe200000e0000 */
[----:B------:R-:W-:Y:S01]  /*ae40*/  UIADD3 UR34, UP2, UR32, 0x2f0, URZ ;  /* 0x000002f020227890 */ /* 0x000fe2000ff5e03f */
[----:B------:R-:W-:Y:S01]  /*ae50*/  R2UR UR27, R18 ;  /* 0x00000000121b72ca */ /* 0x000fe200000e0000 */
[----:B------:R-:W-:Y:S01]  /*ae60*/  UIADD3.X UR7, URZ, UR33, URZ, UP0, !UPT ;  /* 0x000000213f077290 */ /* 0x000fe200087fe43f */
[----:B------:R-:W-:Y:S01]  /*ae70*/  R2UR UR11, R23 ;  /* 0x00000000170b72ca */ /* 0x000fe200000e0000 */
[----:B------:R-:W-:Y:S01]  /*ae80*/  UIADD3.X UR15, URZ, UR33, URZ, UP1, !UPT ;  /* 0x000000213f0f7290 */ /* 0x000fe20008ffe43f */
[----:B------:R-:W-:Y:S01]  /*ae90*/  R2UR UR12, R22 ;  /* 0x00000000160c72ca */ /* 0x000fe200000e0000 */
[----:B------:R-:W-:Y:S01]  /*aea0*/  VIADD R8, R8, 0x1 ;  /* 0x0000000108087836 */ /* 0x000fe20000000000 */
[----:B------:R-:W-:Y:S01]  /*aeb0*/  R2UR UR18, R20 ;  /* 0x00000000141272ca */ /* 0x000fe200000e0000 */
[----:B------:R-:W-:Y:S01]  /*aec0*/  UIADD3 UR24, UR16, 0x180, URZ ;  /* 0x0000018010187890 */ /* 0x000fe2000fffe03f */
[----:B------:R-:W-:Y:S01]  /*aed0*/  R2UR UR19, R17 ;  /* 0x00000000111372ca */ /* 0x000fe200000e0000 */
[----:B------:R-:W-:Y:S01]  /*aee0*/  UIADD3 UR8, UR8, 0x30180, URZ ;  /* 0x0003018008087890 */ /* 0x000fe2000fffe03f */
[----:B------:R-:W-:Y:S01]  /*aef0*/  ISETP.GT.AND P4, PT, R6, 0x1, PT ;  /* 0x000000010600780c */ /* 0x000fe20003f84270 */
[----:B------:R-:W-:Y:S01]  /*af00*/  UIADD3.X UR35, URZ, UR33, URZ, UP2, !UPT ;  /* 0x000000213f237290 */ /* 0x000fe200097fe43f */
[----:B------:R-:W-:Y:S01]  /*af10*/  ISETP.NE.AND P1, PT, R8, 0x6, PT ;  /* 0x000000060800780c */ /* 0x000fe20003f25270 */
[----:B------:R-:W-:Y:S01]  /*af20*/  UIADD3 UR16, UR16, 0x18180, URZ ;  /* 0x0001818010107890 */ /* 0x000fe2000fffe03f */
[----:B------:R-:W-:Y:S01]  /*af30*/  VIADD R22, R22, 0x1 ;  /* 0x0000000116167836 */ /* 0x000fe20000000000 */
[----:B------:R-:W-:Y:S01]  /*af40*/  UMOV UR22, 0x0 ;  /* 0x0000000000167882 */ /* 0x000fe20000000000 */
[----:B------:R-:W-:Y:S01]  /*af50*/  UMOV UR23, 0x10000000 ;  /* 0x1000000000177882 */ /* 0x000fe20000000000 */
[----:B------:R-:W-:Y:S01]  /*af60*/  UMOV UR10, URZ ;  /* 0x0000003f000a7c82 */ /* 0x000fe20008000000 */
[----:B------:R-:W-:Y:S01]  /*af70*/  UMOV UR9, UR25 ;  /* 0x0000001900097c82 */ /* 0x000fe20008000000 */
[----:B------:R-:W-:Y:S01]  /*af80*/  UMOV UR13, UR28 ;  /* 0x0000001c000d7c82 */ /* 0x000fe20008000000 */
[----:B------:R0:W-:Y:S01]  /*af90*/  UTMALDG.3D [UR24], [UR6], desc[UR22] ;  /* 0x00001618060075b4 */ /* 0x0001e20008011000 */
[----:B------:R-:W-:Y:S01]  /*afa0*/  UMOV UR17, UR25 ;  /* 0x0000001900117c82 */ /* 0x000fe20008000000 */
[----:B------:R-:W-:Y:S01]  /*afb0*/  UMOV UR20, UR28 ;  /* 0x0000001c00147c82 */ /* 0x000fe20008000000 */
[----:B------:R-:W-:Y:S01]  /*afc0*/  SEL R14, RZ, 0x1, P1 ;  /* 0x00000001ff0e7807 */ /* 0x000fe20000800000 */
[----:B------:R-:W-:Y:S01]  /*afd0*/  VIADD R21, R21, 0x40 ;  /* 0x0000004015157836 */ /* 0x000fe20000000000 */
[----:B------:R-:W-:Y:S01]  /*afe0*/  SEL R8, R8, RZ, P1 ;  /* 0x000000ff08087207 */ /* 0x000fe20000800000 */
[----:B------:R-:W-:Y:S01]  /*aff0*/  VIADD R20, R20, 0x80 ;  /* 0x0000008014147836 */ /* 0x000fe20000000000 */
[----:B------:R-:W-:Y:S01]  /*b000*/  LOP3.LUT R7, R7, R14, RZ, 0x3c, !PT ;  /* 0x0000000e07077212 */ /* 0x000fe200078e3cff */
[----:B------:R0:W-:Y:S01]  /*b010*/  UTMALDG.4D [UR8], [UR14], desc[UR22] ;  /* 0x000016080e0075b4 */ /* 0x0001e20008019000 */
[----:B------:R0:W-:Y:S02]  /*b020*/  UTMALDG.3D [UR16], [UR34], desc[UR22] ;  /* 0x00001610220075b4 */ /* 0x0001e40008011000 */
[----:B0-----:R-:W-:Y:S05]  /*b030*/  @P4 BRA `(.L_x_262) ;  /* 0xfffffffc001c4947 */ /* 0x001fea000383ffff */
.L_x_258:
[----:B------:R-:W-:Y:S05]  /*b040*/  BSYNC B1 ;  /* 0x0000000000017941 */ /* 0x000fea0003800000 */
.L_x_257:
[----:B------:R-:W-:Y:S01]  /*b050*/  LOP3.LUT P4, RZ, R15, 0xff, RZ, 0xc0, !PT ;  /* 0x000000ff0fff7812 */ /* 0x000fe2000788c0ff */
[----:B------:R-:W-:Y:S01]  /*b060*/  IMAD.IADD R13, R12, 0x1, R13 ;  /* 0x000000010c0d7824 */ /* 0x000fe200078e020d */
[----:B------:R-:W-:Y:S01]  /*b070*/  IADD3 R2, P5, R2, UR30, RZ ;  /* 0x0000001e02027c10 */ /* 0x000fe2000ffbe0ff */
[----:B------:R-:W-:Y:S01]  /*b080*/  ULDC.64 UR6, c[0x0][0x750] ;  /* 0x0001d40000067ab9 */ /* 0x000fe20000000a00 */
[----:B------:R-:W-:Y:S01]  /*b090*/  BSSY B1, `(.L_x_263) ;  /* 0x0000069000017945 */ /* 0x000fe20003800000 */
[----:B------:R-:W-:Y:S01]  /*b0a0*/  IMAD.MOV.U32 R14, RZ, RZ, -0x1 ;  /* 0xffffffffff0e7424 */ /* 0x000fe200078e00ff */
[----:B------:R-:W-:Y:S01]  /*b0b0*/  ISETP.GT.U32.AND P1, PT, R13, 0x5, PT ;  /* 0x000000050d00780c */ /* 0x000fe20003f24070 */
[----:B------:R-:W-:Y:S01]  /*b0c0*/  IMAD.MOV.U32 R10, RZ, RZ, -0x1 ;  /* 0xffffffffff0a7424 */ /* 0x000fe200078e00ff */
[----:B------:R-:W-:Y:S02]  /*b0d0*/  IADD3.X R3, R3, UR21, RZ, P5, !PT ;  /* 0x0000001503037c10 */ /* 0x000fe4000affe4ff */
[----:B------:R-:W-:-:S02]  /*b0e0*/  ISETP.LT.U32.AND P1, PT, R12, 0x6, P1 ;  /* 0x000000060c00780c */ /* 0x000fc40000f21070 */
[----:B------:R-:W-:Y:S01]  /*b0f0*/  PRMT R15, RZ, 0x7610, R15 ;  /* 0x00007610ff0f7816 */ /* 0x000fe2000000000f */
[----:B------:R-:W0:Y:S01]  /*b100*/  @P4 S2R R7, SR_CgaCtaId ;  /* 0x0000000000074919 */ /* 0x000e220000008800 */
[----:B------:R-:W-:-:S04]  /*b110*/  @P4 MOV R6, 0x400 ;  /* 0x0000040000064802 */ /* 0x000fc80000000f00 */
[----:B0-----:R-:W-:Y:S01]  /*b120*/  @P4 LEA R8, R7, R6, 0x18 ;  /* 0x0000000607084211 */ /* 0x001fe200078ec0ff */
[----:B------:R-:W-:Y:S01]  /*b130*/  IMAD.WIDE.U32 R6, R13, -0x55555555, RZ ;  /* 0xaaaaaaab0d067825 */ /* 0x000fe200078e00ff */
[----:B------:R-:W-:Y:S02]  /*b140*/  SEL R6, RZ, 0x1, !P1 ;  /* 0x00000001ff067807 */ /* 0x000fe40004800000 */
[----:B------:R-:W-:Y:S01]  /*b150*/  ISETP.GE.U32.AND P1, PT, R2, UR6, PT ;  /* 0x0000000602007c0c */ /* 0x000fe2000bf26070 */
[----:B------:R0:W-:Y:S01]  /*b160*/  @P4 SYNCS.ARRIVE.TRANS64.A1T0 RZ, [R8+URZ+0x78], RZ ;  /* 0x000078ff08ff49a7 */ /* 0x0001e2000810003f */
[----:B------:R-:W-:Y:S02]  /*b170*/  ISETP.GE.U32.AND P4, PT, R12, 0x6, PT ;  /* 0x000000060c00780c */ /* 0x000fe40003f86070 */
[----:B------:R-:W-:Y:S02]  /*b180*/  ISETP.GE.U32.AND.EX P1, PT, R3, UR7, PT, P1 ;  /* 0x0000000703007c0c */ /* 0x000fe4000bf26110 */
[----:B------:R-:W-:-:S02]  /*b190*/  LOP3.LUT R5, R5, R6, RZ, 0x3c, !PT ;  /* 0x0000000605057212 */ /* 0x000fc400078e3cff */
[----:B------:R-:W-:Y:S02]  /*b1a0*/  PRMT R6, RZ, 0x7610, R6 ;  /* 0x00007610ff067816 */ /* 0x000fe40000000006 */
[----:B0-----:R-:W-:Y:S01]  /*b1b0*/  SHF.R.U32.HI R8, RZ, 0x2, R7 ;  /* 0x00000002ff087819 */ /* 0x001fe20000011607 */
[----:B------:R-:W-:-:S04]  /*b1c0*/  IMAD.MOV.U32 R7, RZ, RZ, -0x1 ;  /* 0xffffffffff077424 */ /* 0x000fc800078e00ff */
[----:B------:R-:W-:Y:S01]  /*b1d0*/  IMAD R13, R8, -0x6, R13 ;  /* 0xfffffffa080d7824 */ /* 0x000fe200078e020d */
[----:B------:R-:W-:Y:S01]  /*b1e0*/  @P4 LOP3.LUT R5, R5, 0x1, R8, 0x78, !PT ;  /* 0x0000000105054812 */ /* 0x000fe200078e7808 */
[----:B------:R-:W-:Y:S06]  /*b1f0*/  @P1 BRA `(.L_x_264) ;  /* 0x0000000400481947 */ /* 0x000fec0003800000 */
[----:B------:R-:W-:Y:S01]  /*b200*/  ULDC.64 UR6, c[0x0][0x728] ;  /* 0x0001ca0000067ab9 */ /* 0x000fe20000000a00 */
[----:B------:R-:W0:Y:S01]  /*b210*/  S2R R17, SR_CTAID.X ;  /* 0x0000000000117919 */ /* 0x000e220000002500 */
[----:B------:R-:W-:Y:S01]  /*b220*/  ISETP.NE.U32.AND P1, PT, RZ, UR6, PT ;  /* 0x00000006ff007c0c */ /* 0x000fe2000bf25070 */
[----:B------:R-:W-:Y:S01]  /*b230*/  ULDC UR9, c[0x0][0x730] ;  /* 0x0001cc0000097ab9 */ /* 0x000fe20000000800 */
[----:B------:R-:W-:Y:S01]  /*b240*/  IMAD.MOV.U32 R6, RZ, RZ, R2 ;  /* 0x000000ffff067224 */ /* 0x000fe200078e0002 */
[----:B------:R-:W1:Y:S01]  /*b250*/  S2R R14, SR_CTAID.Y ;  /* 0x00000000000e7919 */ /* 0x000e620000002600 */
[----:B------:R-:W-:Y:S01]  /*b260*/  ISETP.NE.AND.EX P1, PT, RZ, UR7, PT, P1 ;  /* 0x00000007ff007c0c */ /* 0x000fe2000bf25310 */
[----:B------:R-:W-:-:S12]  /*b270*/  IMAD.MOV.U32 R7, RZ, RZ, R3 ;  /* 0x000000ffff077224 */ /* 0x000fd800078e0003 */
[----:B------:R-:W-:Y:S05]  /*b280*/  @!P1 BRA `(.L_x_265) ;  /* 0x0000000000289947 */ /* 0x000fea0003800000 */
[----:B------:R-:W-:Y:S02]  /*b290*/  ULDC UR8, c[0x0][0x734] ;  /* 0x0001cd0000087ab9 */ /* 0x000fe40000000800 */
[----:B------:R-:W-:-:S05]  /*b2a0*/  IADD3 R11, P1, R2, UR8, RZ ;  /* 0x00000008020b7c10 */ /* 0x000fca000ff3e0ff */
[----:B------:R-:W-:-:S04]  /*b2b0*/  IMAD.X R19, RZ, RZ, R3, P1 ;  /* 0x000000ffff137224 */ /* 0x000fc800008e0603 */
[----:B------:R-:W-:-:S04]  /*b2c0*/  IMAD.WIDE.U32 R8, R19, UR6, RZ ;  /* 0x0000000613087c25 */ /* 0x000fc8000f8e00ff */
[----:B------:R-:W-:-:S04]  /*b2d0*/  IMAD.WIDE.U32 R8, P1, R11, UR7, R8 ;  /* 0x000000070b087c25 */ /* 0x000fc8000f820008 */
[----:B------:R-:W-:-:S04]  /*b2e0*/  IMAD.WIDE.U32 R10, R11, UR6, RZ ;  /* 0x000000060b0a7c25 */ /* 0x000fc8000f8e00ff */
[----:B------:R-:W-:Y:S01]  /*b2f0*/  IMAD.X R7, RZ, RZ, RZ, P1 ;  /* 0x000000ffff077224 */ /* 0x000fe200008e06ff */
[----:B------:R-:W-:Y:S01]  /*b300*/  IADD3 RZ, P1, R11, R8, RZ ;  /* 0x000000080bff7210 */ /* 0x000fe20007f3e0ff */
[----:B------:R-:W-:-:S04]  /*b310*/  IMAD.MOV.U32 R6, RZ, RZ, R9 ;  /* 0x000000ffff067224 */ /* 0x000fc800078e0009 */
[----:B------:R-:W-:-:S08]  /*b320*/  IMAD.WIDE.U32.X R6, R19, UR7, R6, P1 ;  /* 0x0000000713067c25 */ /* 0x000fd000088e0406 */
.L_x_265:
[--C-:B------:R-:W-:Y:S01]  /*b330*/  SHF.R.U64 R10, R6, UR9, R7.reuse ;  /* 0x00000009060a7c19 */ /* 0x100fe20008001207 */
[----:B------:R-:W-:Y:S01]  /*b340*/  ULDC.64 UR6, c[0x0][0x720] ;  /* 0x0001c80000067ab9 */ /* 0x000fe20000000a00 */
[----:B------:R-:W-:Y:S01]  /*b350*/  SHF.R.U32.HI R6, RZ, UR9, R7 ;  /* 0x00000009ff067c19 */ /* 0x000fe20008011607 */
[----:B------:R-:W2:Y:S01]  /*b360*/  LDC R22, c[0x0][0x144] ;  /* 0x00005100ff167b82 */ /* 0x000ea20000000800 */
[----:B------:R-:W-:Y:S01]  /*b370*/  IADD3 R9, P1, RZ, -R10, RZ ;  /* 0x8000000aff097210 */ /* 0x000fe20007f3e0ff */
[----:B------:R-:W-:Y:S01]  /*b380*/  ULDC.64 UR10, c[0x0][0x740] ;  /* 0x0001d000000a7ab9 */ /* 0x000fe20000000a00 */
[----:B0-----:R-:W-:Y:S01]  /*b390*/  I2FP.F32.U32 R11, R17 ;  /* 0x00000011000b7245 */ /* 0x001fe20000201000 */
[----:B------:R-:W-:Y:S02]  /*b3a0*/  ULDC UR8, c[0x0][0x708] ;  /* 0x0001c20000087ab9 */ /* 0x000fe40000000800 */
[----:B------:R-:W-:Y:S01]  /*b3b0*/  IMAD.X R6, RZ, RZ, ~R6, P1 ;  /* 0x000000ffff067224 */ /* 0x000fe200008e0e06 */
[----:B------:R-:W-:Y:S01]  /*b3c0*/  ISETP.NE.U32.AND P1, PT, RZ, UR10, PT ;  /* 0x0000000aff007c0c */ /* 0x000fe2000bf25070 */
[----:B------:R-:W0:Y:S02]  /*b3d0*/  LDC R19, c[0x0][0x148] ;  /* 0x00005200ff137b82 */ /* 0x000e240000000800 */
[----:B------:R-:W-:Y:S01]  /*b3e0*/  IMAD R8, R6, UR6, RZ ;  /* 0x0000000606087c24 */ /* 0x000fe2000f8e02ff */
[----:B------:R-:W-:Y:S01]  /*b3f0*/  ISETP.NE.AND.EX P1, PT, RZ, UR11, PT, P1 ;  /* 0x0000000bff007c0c */ /* 0x000fe2000bf25310 */
[----:B------:R-:W-:Y:S01]  /*b400*/  IMAD.WIDE.U32 R6, R9, UR6, R2 ;  /* 0x0000000609067c25 */ /* 0x000fe2000f8e0002 */
[----:B------:R-:W-:-:S03]  /*b410*/  ULDC UR6, c[0x0][0x150] ;  /* 0x0000540000067ab9 */ /* 0x000fc60000000800 */
[----:B------:R-:W-:Y:S02]  /*b420*/  IMAD R9, R9, UR7, R8 ;  /* 0x0000000709097c24 */ /* 0x000fe4000f8e0208 */
[----:B------:R-:W-:Y:S01]  /*b430*/  FMUL R8, R11, UR6 ;  /* 0x000000060b087c20 */ /* 0x000fe20008400000 */
[----:B------:R-:W-:Y:S01]  /*b440*/  ULDC UR6, c[0x0][0x718] ;  /* 0x0001c60000067ab9 */ /* 0x000fe20000000800 */
[----:B------:R-:W-:Y:S01]  /*b450*/  ULDC UR7, c[0x0][0x154] ;  /* 0x0000550000077ab9 */ /* 0x000fe20000000800 */
[----:B------:R-:W-:-:S03]  /*b460*/  IMAD.IADD R7, R7, 0x1, R9 ;  /* 0x0000000107077824 */ /* 0x000fc600078e0209 */
[----:B------:R-:W3:Y:S02]  /*b470*/  F2I.U32.TRUNC.NTZ R8, R8 ;  /* 0x0000000800087305 */ /* 0x000ee4000020f000 */
[----:B------:R-:W-:Y:S02]  /*b480*/  SHF.R.U64 R11, R6, UR6, R7 ;  /* 0x00000006060b7c19 */ /* 0x000fe40008001207 */
[----:B-1----:R-:W-:-:S05]  /*b490*/  I2FP.F32.U32 R6, R14 ;  /* 0x0000000e00067245 */ /* 0x002fca0000201000 */
[----:B------:R-:W-:Y:S01]  /*b4a0*/  FMUL R21, R6, UR7 ;  /* 0x0000000706157c20 */ /* 0x000fe20008400000 */
[----:B------:R-:W-:Y:S01]  /*b4b0*/  SHF.R.U32.HI R6, RZ, UR6, R7 ;  /* 0x00000006ff067c19 */ /* 0x000fe20008011607 */
[----:B------:R-:W-:-:S03]  /*b4c0*/  ULDC UR6, c[0x0][0x758] ;  /* 0x0001d60000067ab9 */ /* 0x000fc60000000800 */
[--C-:B------:R-:W-:Y:S01]  /*b4d0*/  SHF.R.U64 R20, R11, UR8, R6.reuse ;  /* 0x000000080b147c19 */ /* 0x100fe20008001206 */
[----:B------:R-:W1:Y:S01]  /*b4e0*/  F2I.U32.TRUNC.NTZ R21, R21 ;  /* 0x0000001500157305 */ /* 0x000e62000020f000 */
[----:B------:R-:W-:Y:S02]  /*b4f0*/  SHF.R.U32.HI R7, RZ, UR8, R6 ;  /* 0x00000008ff077c19 */ /* 0x000fe40008011606 */
[----:B---3--:R-:W-:Y:S02]  /*b500*/  IADD3 R8, -R8, RZ, RZ ;  /* 0x000000ff08087210 */ /* 0x008fe40007ffe1ff */
[--C-:B------:R-:W-:Y:S02]  /*b510*/  SHF.R.U64 R18, R20, UR6, R7.reuse ;  /* 0x0000000614127c19 */ /* 0x100fe40008001207 */
[----:B------:R-:W-:Y:S01]  /*b520*/  SHF.R.U32.HI R23, RZ, UR6, R7 ;  /* 0x00000006ff177c19 */ /* 0x000fe20008011607 */
[----:B--2---:R-:W-:Y:S02]  /*b530*/  IMAD R17, R22, R8, R17 ;  /* 0x0000000816117224 */ /* 0x004fe400078e0211 */
[----:B------:R-:W-:-:S02]  /*b540*/  IMAD.MOV.U32 R6, RZ, RZ, R18 ;  /* 0x000000ffff067224 */ /* 0x000fc400078e0012 */
[----:B------:R-:W-:Y:S01]  /*b550*/  IMAD.MOV.U32 R7, RZ, RZ, R23 ;  /* 0x000000ffff077224 */ /* 0x000fe200078e0017 */
[----:B------:R-:W-:Y:S06]  /*b560*/  @!P1 BRA `(.L_x_266) ;  /* 0x0000000000289947 */ /* 0x000fec0003800000 */
[----:B------:R-:W-:Y:S02]  /*b570*/  ULDC UR6, c[0x0][0x74c] ;  /* 0x0001d30000067ab9 */ /* 0x000fe40000000800 */
[----:B------:R-:W-:-:S05]  /*b580*/  IADD3 R7, P1, R18, UR6, RZ ;  /* 0x0000000612077c10 */ /* 0x000fca000ff3e0ff */
[----:B------:R-:W-:-:S04]  /*b590*/  IMAD.X R23, RZ, RZ, R23, P1 ;  /* 0x000000ffff177224 */ /* 0x000fc800008e0617 */
[----:B------:R-:W-:-:S04]  /*b5a0*/  IMAD.WIDE.U32 R8, R23, UR10, RZ ;  /* 0x0000000a17087c25 */ /* 0x000fc8000f8e00ff */
[----:B------:R-:W-:-:S04]  /*b5b0*/  IMAD.WIDE.U32 R8, P1, R7, UR11, R8 ;  /* 0x0000000b07087c25 */ /* 0x000fc8000f820008 */
[----:B------:R-:W-:-:S04]  /*b5c0*/  IMAD.WIDE.U32 R6, R7, UR10, RZ ;  /* 0x0000000a07067c25 */ /* 0x000fc8000f8e00ff */
[----:B------:R-:W-:Y:S01]  /*b5d0*/  IMAD.MOV.U32 R6, RZ, RZ, R9 ;  /* 0x000000ffff067224 */ /* 0x000fe200078e0009 */
[----:B------:R-:W-:Y:S01]  /*b5e0*/  IADD3 RZ, P4, R7, R8, RZ ;  /* 0x0000000807ff7210 */ /* 0x000fe20007f9e0ff */
[----:B------:R-:W-:-:S04]  /*b5f0*/  IMAD.X R7, RZ, RZ, RZ, P1 ;  /* 0x000000ffff077224 */ /* 0x000fc800008e06ff */
[----:B------:R-:W-:-:S08]  /*b600*/  IMAD.WIDE.U32.X R6, R23, UR11, R6, P4 ;  /* 0x0000000b17067c25 */ /* 0x000fd0000a0e0406 */
.L_x_266:
[----:B------:R-:W-:Y:S01]  /*b610*/  ULDC UR6, c[0x0][0x748] ;  /* 0x0001d20000067ab9 */ /* 0x000fe20000000800 */
[----:B------:R-:W-:Y:S01]  /*b620*/  LOP3.LUT R20, R20, UR29, RZ, 0xc0, !PT ;  /* 0x0000001d14147c12 */ /* 0x000fe2000f8ec0ff */
[----:B-1----:R-:W-:Y:S01]  /*b630*/  IMAD.MOV R21, RZ, RZ, -R21 ;  /* 0x000000ffff157224 */ /* 0x002fe200078e0a15 */
[----:B------:R-:W-:Y:S01]  /*b640*/  SHF.R.U64 R7, R6, UR6, R7 ;  /* 0x0000000606077c19 */ /* 0x000fe20008001207 */
[----:B------:R-:W-:Y:S01]  /*b650*/  ULDC UR6, c[0x0][0x738] ;  /* 0x0001ce0000067ab9 */ /* 0x000fe20000000800 */
[----:B------:R-:W-:Y:S01]  /*b660*/  LOP3.LUT R11, R11, UR4, RZ, 0xc0, !PT ;  /* 0x000000040b0b7c12 */ /* 0x000fe2000f8ec0ff */
[----:B0-----:R-:W-:Y:S01]  /*b670*/  @P3 IMAD R17, R19, R21, R14 ;  /* 0x0000001513113224 */ /* 0x001fe200078e020e */
[----:B------:R-:W-:Y:S01]  /*b680*/  ULDC UR7, c[0x0][0x710] ;  /* 0x0001c40000077ab9 */ /* 0x000fe20000000800 */
[----:B------:R-:W-:Y:S02]  /*b690*/  IMAD.MOV R9, RZ, RZ, -R7 ;  /* 0x000000ffff097224 */ /* 0x000fe400078e0a07 */
[----:B------:R-:W-:-:S02]  /*b6a0*/  IMAD R20, R7, UR5, R20 ;  /* 0x0000000507147c24 */ /* 0x000fc4000f8e0214 */
[----:B------:R-:W-:Y:S01]  /*b6b0*/  IMAD R18, R9, UR6, R18 ;  /* 0x0000000609127c24 */ /* 0x000fe2000f8e0212 */
[----:B------:R-:W-:Y:S01]  /*b6c0*/  ULDC UR6, c[0x0][0x700] ;  /* 0x0001c00000067ab9 */ /* 0x000fe20000000800 */
[----:B------:R-:W-:Y:S02]  /*b6d0*/  IMAD R17, R20, UR7, R17 ;  /* 0x0000000714117c24 */ /* 0x000fe4000f8e0211 */
[----:B------:R-:W-:Y:S02]  /*b6e0*/  IMAD R18, R18, UR6, R11 ;  /* 0x0000000612127c24 */ /* 0x000fe4000f8e020b */
[----:B------:R-:W-:-:S03]  /*b6f0*/  IMAD.MOV.U32 R6, RZ, RZ, 0x1 ;  /* 0x00000001ff067424 */ /* 0x000fc600078e00ff */
[----:B------:R-:W-:Y:S02]  /*b700*/  SEL R14, R18, R17, !P3 ;  /* 0x00000011120e7207 */ /* 0x000fe40005800000 */
[----:B------:R-:W-:-:S07]  /*b710*/  SEL R7, R17, R18, !P3 ;  /* 0x0000001211077207 */ /* 0x000fce0005800000 */
.L_x_264:
[----:B------:R-:W-:Y:S05]  /*b720*/  BSYNC B1 ;  /* 0x0000000000017941 */ /* 0x000fea0003800000 */
.L_x_263:
[----:B------:R-:W-:-:S13]  /*b730*/  LOP3.LUT P1, RZ, R6, 0xff, RZ, 0xc0, !PT ;  /* 0x000000ff06ff7812 */ /* 0x000fda000782c0ff */
[----:B------:R-:W-:Y:S05]  /*b740*/  @P1 BRA `(.L_x_267) ;  /* 0xfffffff4001c1947 */ /* 0x000fea000383ffff */
[----:B------:R-:W-:Y:S05]  /*b750*/  BSYNC B0 ;  /* 0x0000000000007941 */ /* 0x000fea0003800000 */
.L_x_255:
[----:B------:R-:W-:-:S03]  /*b760*/  UMOV UR6, 0xffffffff ;  /* 0xffffffff00067882 */ /* 0x000fc60000000000 */
[----:B------:R-:W-:Y:S05]  /*b770*/  BRA.DIV UR6, `(.L_x_268) ;  /* 0x00000006064c7947 */ /* 0x000fea000b800000 */
[----:B------:R-:W-:-:S13]  /*b780*/  ELECT P0, URZ, PT ;  /* 0x00000000003f782f */ /* 0x000fda0003800000 */
.L_x_284:
[----:B------:R-:W-:Y:S04]  /*b790*/  BSSY B0, `(.L_x_269) ;  /* 0x000003d000007945 */ /* 0x000fe80003800000 */
[----:B------:R-:W-:Y:S05]  /*b7a0*/  @!P0 BRA `(.L_x_270) ;  /* 0x0000000000ec8947 */ /* 0x000fea0003800000 */
[----:B------:R-:W-:-:S04]  /*b7b0*/  LOP3.LUT R4, R4, 0x2, RZ, 0xfc, !PT ;  /* 0x0000000204047812 */ /* 0x000fc800078efcff */
[----:B------:R-:W-:-:S13]  /*b7c0*/  ISETP.NE.AND P0, PT, R4, 0x3, PT ;  /* 0x000000030400780c */ /* 0x000fda0003f05270 */
[----:B------:R-:W-:Y:S05]  /*b7d0*/  @!P0 BRA `(.L_x_271) ;  /* 0x0000000000048947 */ /* 0x000fea0003800000 */
[----:B------:R-:W-:Y:S01]  /*b7e0*/  BPT.TRAP 0x1 ;  /* 0x000000040000795c */ /* 0x000fe20000300000 */
.L_x_271:
[----:B------:R-:W0:Y:S01]  /*b7f0*/  S2R R3, SR_CgaCtaId ;  /* 0x0000000000037919 */ /* 0x000e220000008800 */
[----:B------:R-:W-:-:S04]  /*b800*/  MOV R0, 0x400 ;  /* 0x0000040000007802 */ /* 0x000fc80000000f00 */
[----:B0-----:R-:W-:Y:S02]  /*b810*/  LEA R0, R3, R0, 0x18 ;  /* 0x0000000003007211 */ /* 0x001fe400078ec0ff */
[----:B------:R-:W-:-:S03]  /*b820*/  SHF.L.U32 R3, R5, 0x1f, RZ ;  /* 0x0000001f05037819 */ /* 0x000fc600000006ff */
[----:B------:R-:W-:-:S04]  /*b830*/  VIADD R0, R0, 0x30 ;  /* 0x0000003000007836 */ /* 0x000fc80000000000 */
[C---:B------:R-:W-:Y:S02]  /*b840*/  IMAD R6, R13.reuse, 0x8, R0 ;  /* 0x000000080d067824 */ /* 0x040fe400078e0200 */
[----:B------:R-:W-:Y:S02]  /*b850*/  VIADD R13, R13, 0x1 ;  /* 0x000000010d0d7836 */ /* 0x000fe40000000000 */
[----:B------:R-:W0:Y:S03]  /*b860*/  SYNCS.PHASECHK.TRANS64.TRYWAIT P0, [R6+URZ], R3 ;  /* 0x00000003060075a7 */ /* 0x000e26000800017f */
[----:B------:R-:W-:-:S04]  /*b870*/  ISETP.NE.AND P1, PT, R13, 0x6, PT ;  /* 0x000000060d00780c */ /* 0x000fc80003f25270 */
[----:B------:R-:W-:Y:S02]  /*b880*/  SEL R2, RZ, 0x1, P1 ;  /* 0x00000001ff027807 */ /* 0x000fe40000800000 */
[----:B------:R-:W-:Y:S02]  /*b890*/  SEL R13, R13, RZ, P1 ;  /* 0x000000ff0d0d7207 */ /* 0x000fe40000800000 */
[----:B------:R-:W-:-:S03]  /*b8a0*/  LOP3.LUT R8, R5, R2, RZ, 0x3c, !PT ;  /* 0x0000000205087212 */ /* 0x000fc600078e3cff */
[----:B------:R-:W-:Y:S01]  /*b8b0*/  IMAD R7, R13, 0x8, R0 ;  /* 0x000000080d077824 */ /* 0x000fe200078e0200 */
[----:B------:R-:W-:Y:S01]  /*b8c0*/  SHF.L.U32 R4, R8, 0x1f, RZ ;  /* 0x0000001f08047819 */ /* 0x000fe200000006ff */
[----:B0-----:R-:W-:Y:S06]  /*b8d0*/  @!P0 BRA `(.L_x_272) ;  /* 0x0000000400188947 */ /* 0x001fec0003800000 */
.L_x_285:
[----:B------:R-:W1:Y:S01]  /*b8e0*/  SYNCS.PHASECHK.TRANS64.TRYWAIT P0, [R7+URZ], R4 ;  /* 0x00000004070075a7 */ /* 0x000e62000800017f */
[----:B------:R-:W-:-:S05]  /*b8f0*/  VIADD R2, R13, 0x1 ;  /* 0x000000010d027836 */ /* 0x000fca0000000000 */
[----:B------:R-:W-:-:S04]  /*b900*/  ISETP.NE.AND P1, PT, R2, 0x6, PT ;  /* 0x000000060200780c */ /* 0x000fc80003f25270 */
[----:B0-----:R-:W-:Y:S02]  /*b910*/  SEL R3, RZ, 0x1, P1 ;  /* 0x00000001ff037807 */ /* 0x001fe40000800000 */
[----:B------:R-:W-:Y:S02]  /*b920*/  SEL R9, R2, RZ, P1 ;  /* 0x000000ff02097207 */ /* 0x000fe40000800000 */
[----:B------:R-:W-:-:S03]  /*b930*/  LOP3.LUT R8, R8, R3, RZ, 0x3c, !PT ;  /* 0x0000000308087212 */ /* 0x000fc600078e3cff */
[----:B------:R-:W-:Y:S01]  /*b940*/  IMAD R6, R9, 0x8, R0 ;  /* 0x0000000809067824 */ /* 0x000fe200078e0200 */
[----:B------:R-:W-:Y:S01]  /*b950*/  SHF.L.U32 R5, R8, 0x1f, RZ ;  /* 0x0000001f08057819 */ /* 0x000fe200000006ff */
[----:B-1----:R-:W-:Y:S06]  /*b960*/  @!P0 BRA `(.L_x_273) ;  /* 0x0000000400088947 */ /* 0x002fec0003800000 */
.L_x_286:
[----:B------:R-:W1:Y:S01]  /*b970*/  SYNCS.PHASECHK.TRANS64.TRYWAIT P0, [R6+URZ], R5 ;  /* 0x00000005060075a7 */ /* 0x000e62000800017f */
[----:B------:R-:W-:-:S05]  /*b980*/  VIADD R2, R9, 0x1 ;  /* 0x0000000109027836 */ /* 0x000fca0000000000 */
[----:B------:R-:W-:-:S04]  /*b990*/  ISETP.NE.AND P1, PT, R2, 0x6, PT ;  /* 0x000000060200780c */ /* 0x000fc80003f25270 */
[----:B------:R-:W-:Y:S02]  /*b9a0*/  SEL R3, RZ, 0x1, P1 ;  /* 0x00000001ff037807 */ /* 0x000fe40000800000 */
[----:B0-----:R-:W-:Y:S02]  /*b9b0*/  SEL R7, R2, RZ, P1 ;  /* 0x000000ff02077207 */ /* 0x001fe40000800000 */
[----:B------:R-:W-:-:S03]  /*b9c0*/  LOP3.LUT R8, R8, R3, RZ, 0x3c, !PT ;  /* 0x0000000308087212 */ /* 0x000fc600078e3cff */
[----:B------:R-:W-:Y:S01]  /*b9d0*/  IMAD R9, R7, 0x8, R0 ;  /* 0x0000000807097824 */ /* 0x000fe200078e0200 */
[----:B------:R-:W-:Y:S01]  /*b9e0*/  SHF.L.U32 R4, R8, 0x1f, RZ ;  /* 0x0000001f08047819 */ /* 0x000fe200000006ff */
[----:B-1----:R-:W-:Y:S06]  /*b9f0*/  @!P0 BRA `(.L_x_274) ;  /* 0x0000000000f88947 */ /* 0x002fec0003800000 */
.L_x_287:
[----:B------:R-:W1:Y:S01]  /*ba00*/  SYNCS.PHASECHK.TRANS64.TRYWAIT P0, [R9+URZ], R4 ;  /* 0x00000004090075a7 */ /* 0x000e62000800017f */
[----:B------:R-:W-:-:S05]  /*ba10*/  VIADD R2, R7, 0x1 ;  /* 0x0000000107027836 */ /* 0x000fca0000000000 */
[----:B------:R-:W-:-:S04]  /*ba20*/  ISETP.NE.AND P1, PT, R2, 0x6, PT ;  /* 0x000000060200780c */ /* 0x000fc80003f25270 */
[----:B------:R-:W-:Y:S02]  /*ba30*/  SEL R3, RZ, 0x1, P1 ;  /* 0x00000001ff037807 */ /* 0x000fe40000800000 */
[----:B------:R-:W-:Y:S02]  /*ba40*/  SEL R7, R2, RZ, P1 ;  /* 0x000000ff02077207 */ /* 0x000fe40000800000 */
[----:B------:R-:W-:-:S03]  /*ba50*/  LOP3.LUT R11, R8, R3, RZ, 0x3c, !PT ;  /* 0x00000003080b7212 */ /* 0x000fc600078e3cff */
[----:B0-----:R-:W-:Y:S01]  /*ba60*/  IMAD R6, R7, 0x8, R0 ;  /* 0x0000000807067824 */ /* 0x001fe200078e0200 */
[----:B------:R-:W-:Y:S01]  /*ba70*/  SHF.L.U32 R5, R11, 0x1f, RZ ;  /* 0x0000001f0b057819 */ /* 0x000fe200000006ff */
[----:B-1----:R-:W-:Y:S06]  /*ba80*/  @!P0 BRA `(.L_x_275) ;  /* 0x0000000000e88947 */ /* 0x002fec0003800000 */
.L_x_288:
[----:B------:R-:W1:Y:S01]  /*ba90*/  SYNCS.PHASECHK.TRANS64.TRYWAIT P0, [R6+URZ], R5 ;  /* 0x00000005060075a7 */ /* 0x000e62000800017f */
[----:B------:R-:W-:-:S05]  /*baa0*/  VIADD R2, R7, 0x1 ;  /* 0x0000000107027836 */ /* 0x000fca0000000000 */
[----:B------:R-:W-:-:S04]  /*bab0*/  ISETP.NE.AND P1, PT, R2, 0x6, PT ;  /* 0x000000060200780c */ /* 0x000fc80003f25270 */
[----:B0-----:R-:W-:Y:S02]  /*bac0*/  SEL R4, RZ, 0x1, P1 ;  /* 0x00000001ff047807 */ /* 0x001fe40000800000 */
[----:B------:R-:W-:Y:S02]  /*bad0*/  SEL R3, R2, RZ, P1 ;  /* 0x000000ff02037207 */ /* 0x000fe40000800000 */
[----:B------:R-:W-:Y:S01]  /*bae0*/  LOP3.LUT R4, R11, R4, RZ, 0x3c, !PT ;  /* 0x000000040b047212 */ /* 0x000fe200078e3cff */
[----:B-1----:R-:W-:Y:S06]  /*baf0*/  @!P0 BRA `(.L_x_276) ;  /* 0x0000000000e08947 */ /* 0x002fec0003800000 */
.L_x_289:
[----:B------:R-:W-:Y:S01]  /*bb00*/  IMAD R3, R3, 0x8, R0 ;  /* 0x0000000803037824 */ /* 0x000fe200078e0200 */
[----:B------:R-:W-:-:S07]  /*bb10*/  SHF.L.U32 R0, R4, 0x1f, RZ ;  /* 0x0000001f04007819 */ /* 0x000fce00000006ff */
.L_x_277:
[----:B-1----:R1:W2:Y:S02]  /*bb20*/  SYNCS.PHASECHK.TRANS64.TRYWAIT P0, [R3+URZ], R0 ;  /* 0x00000000030075a7 */ /* 0x0022a4000800017f */
[----:B--2---:R-:W-:Y:S05]  /*bb30*/  @!P0 NANOSLEEP.SYNCS 0x989680 ;  /* 0x009896800000895d */ /* 0x004fea0003900000 */
[----:B------:R-:W2:Y:S02]  /*bb40*/  @!P0 SYNCS.PHASECHK.TRANS64 P0, [R3+URZ], R0 ;  /* 0x00000000030085a7 */ /* 0x000ea4000800007f */
[----:B--2---:R-:W-:Y:S05]  /*bb50*/  @!P0 BRA `(.L_x_277) ;  /* 0xfffffffc00f08947 */ /* 0x004fea000383ffff */
.L_x_270:
[----:B------:R-:W-:Y:S05]  /*bb60*/  BSYNC B0 ;  /* 0x0000000000007941 */ /* 0x000fea0003800000 */
.L_x_269:
[----:B------:R-:W-:Y:S05]  /*bb70*/  EXIT ;  /* 0x000000000000794d */ /* 0x000fea0003800000 */
.L_x_17:
[----:B-1----:R-:W-:-:S04]  /*bb80*/  IMAD.U32 R12, RZ, RZ, UR8 ;  /* 0x00000008ff0c7e24 */ /* 0x002fc8000f8e00ff */
[----:B------:R1:W4:Y:S03]  /*bb90*/  SYNCS.PHASECHK.TRANS64.TRYWAIT P0, [R12+URZ], R11 ;  /* 0x0000000b0c0075a7 */ /* 0x000326000800017f */
[----:B----4-:R-:W-:Y:S05]  /*bba0*/  @!P0 NANOSLEEP.SYNCS 0x989680 ;  /* 0x009896800000895d */ /* 0x010fea0003900000 */
[----:B------:R-:W4:Y:S02]  /*bbb0*/  @!P0 SYNCS.PHASECHK.TRANS64 P0, [R12+URZ], R11 ;  /* 0x0000000b0c0085a7 */ /* 0x000f24000800007f */
[----:B----4-:R-:W-:Y:S05]  /*bbc0*/  @!P0 BRA `(.L_x_17) ;  /* 0xfffffffc00ec8947 */ /* 0x010fea000383ffff */
[----:B------:R-:W-:Y:S05]  /*bbd0*/  BRA `(.L_x_16) ;  /* 0xffffff5800a87947 */ /* 0x000fea000383ffff */
.L_x_256:
[----:B------:R-:W-:Y:S01]  /*bbe0*/  BSSY B1, `(.L_x_278) ;  /* 0x0000006000017945 */ /* 0x000fe20003800000 */
[----:B------:R-:W-:-:S07]  /*bbf0*/  IMAD.MOV.U32 R6, RZ, RZ, -0x1 ;  /* 0xffffffffff067424 */ /* 0x000fce00078e00ff */
[----:B------:R-:W-:Y:S05]  /*bc00*/  WARPSYNC.COLLECTIVE R6, `(.L_x_279) ;  /* 0x00000000060c7348 */ /* 0x000fea0003c00000 */
[----:B------:R-:W-:Y:S02]  /*bc10*/  ELECT P1, UR62, PT ;  /* 0x00000000003e782f */ /* 0x000fe40003820000 */
[----:B------:R-:W-:Y:S01]  /*bc20*/  MOV R6, UR62 ;  /* 0x0000003e00067c02 */ /* 0x000fe20008000f00 */
[----:B------:R-:W-:Y:S10]  /*bc30*/  ENDCOLLECTIVE ;  /* 0x000000000000791b */ /* 0x000ff40003800000 */
.L_x_279:
[----:B------:R-:W-:Y:S05]  /*bc40*/  BSYNC B1 ;  /* 0x0000000000017941 */ /* 0x000fea0003800000 */
.L_x_278:
[----:B------:R-:W-:Y:S05]  /*bc50*/  BRA `(.L_x_280) ;  /* 0xffffffec00e47947 */ /* 0x000fea000383ffff */
.L_x_259:
[----:B0-----:R0:W1:Y:S02]  /*bc60*/  SYNCS.PHASECHK.TRANS64.TRYWAIT P1, [R14+URZ+0x30], R9 ;  /* 0x000030090e0075a7 */ /* 0x001064000802017f */
[----:B-1----:R-:W-:Y:S05]  /*bc70*/  @!P1 NANOSLEEP.SYNCS 0x989680 ;  /* 0x009896800000995d */ /* 0x002fea0003900000 */
[----:B------:R-:W1:Y:S02]  /*bc80*/  @!P1 SYNCS.PHASECHK.TRANS64 P1, [R14+URZ+0x30], R9 ;  /* 0x000030090e0095a7 */ /* 0x000e64000802007f */
[----:B-1----:R-:W-:Y:S05]  /*bc90*/  @!P1 BRA `(.L_x_259) ;  /* 0xfffffffc00f09947 */ /* 0x002fea000383ffff */
[----:B------:R-:W-:Y:S05]  /*bca0*/  BRA `(.L_x_281) ;  /* 0xfffffff000207947 */ /* 0x000fea000383ffff */
.L_x_268:
[----:B------:R-:W-:Y:S01]  /*bcb0*/  BSSY B0, `(.L_x_282) ;  /* 0x0000006000007945 */ /* 0x000fe20003800000 */
[----:B------:R-:W-:-:S07]  /*bcc0*/  IMAD.MOV.U32 R6, RZ, RZ, -0x1 ;  /* 0xffffffffff067424 */ /* 0x000fce00078e00ff */
[----:B------:R-:W-:Y:S05]  /*bcd0*/  WARPSYNC.COLLECTIVE R6, `(.L_x_283) ;  /* 0x00000000060c7348 */ /* 0x000fea0003c00000 */
[----:B------:R-:W-:Y:S02]  /*bce0*/  ELECT P1, UR62, PT ;  /* 0x00000000003e782f */ /* 0x000fe40003820000 */
[----:B------:R-:W-:Y:S01]  /*bcf0*/  MOV R6, UR62 ;  /* 0x0000003e00067c02 */ /* 0x000fe20008000f00 */
[----:B------:R-:W-:Y:S10]  /*bd00*/  ENDCOLLECTIVE ;  /* 0x000000000000791b */ /* 0x000ff40003800000 */
.L_x_283:
[----:B------:R-:W-:Y:S05]  /*bd10*/  BSYNC B0 ;  /* 0x0000000000007941 */ /* 0x000fea0003800000 */
.L_x_282:
[----:B------:R-:W-:Y:S01]  /*bd20*/  PLOP3.LUT P0, PT, P1, PT, PT, 0x80, 0x0 ;  /* 0x000000000000781c */ /* 0x000fe20000f0f070 */
[----:B------:R-:W-:-:S12]  /*bd30*/  BRA `(.L_x_284) ;  /* 0xfffffff800947947 */ /* 0x000fd8000383ffff */
.L_x_272:
[----:B0-----:R0:W1:Y:S02]  /*bd40*/  SYNCS.PHASECHK.TRANS64.TRYWAIT P0, [R6+URZ], R3 ;  /* 0x00000003060075a7 */ /* 0x001064000800017f */
[----:B-1----:R-:W-:Y:S05]  /*bd50*/  @!P0 NANOSLEEP.SYNCS 0x989680 ;  /* 0x009896800000895d */ /* 0x002fea0003900000 */
[----:B------:R-:W1:Y:S02]  /*bd60*/  @!P0 SYNCS.PHASECHK.TRANS64 P0, [R6+URZ], R3 ;  /* 0x00000003060085a7 */ /* 0x000e64000800007f */
[----:B-1----:R-:W-:Y:S05]  /*bd70*/  @!P0 BRA `(.L_x_272) ;  /* 0xfffffffc00f08947 */ /* 0x002fea000383ffff */
[----:B------:R-:W-:Y:S05]  /*bd80*/  BRA `(.L_x_285) ;  /* 0xfffffff800d47947 */ /* 0x000fea000383ffff */
.L_x_273:
[----:B0-----:R0:W1:Y:S02]  /*bd90*/  SYNCS.PHASECHK.TRANS64.TRYWAIT P0, [R7+URZ], R4 ;  /* 0x00000004070075a7 */ /* 0x001064000800017f */
[----:B-1----:R-:W-:Y:S05]  /*bda0*/  @!P0 NANOSLEEP.SYNCS 0x989680 ;  /* 0x009896800000895d */ /* 0x002fea0003900000 */
[----:B------:R-:W1:Y:S02]  /*bdb0*/  @!P0 SYNCS.PHASECHK.TRANS64 P0, [R7+URZ], R4 ;  /* 0x00000004070085a7 */ /* 0x000e64000800007f */
[----:B-1----:R-:W-:Y:S05]  /*bdc0*/  @!P0 BRA `(.L_x_273) ;  /* 0xfffffffc00f08947 */ /* 0x002fea000383ffff */
[----:B------:R-:W-:Y:S05]  /*bdd0*/  BRA `(.L_x_286) ;  /* 0xfffffff800e47947 */ /* 0x000fea000383ffff */
.L_x_274:
[----:B0-----:R0:W1:Y:S02]  /*bde0*/  SYNCS.PHASECHK.TRANS64.TRYWAIT P0, [R6+URZ], R5 ;  /* 0x00000005060075a7 */ /* 0x001064000800017f */
[----:B-1----:R-:W-:Y:S05]  /*bdf0*/  @!P0 NANOSLEEP.SYNCS 0x989680 ;  /* 0x009896800000895d */ /* 0x002fea0003900000 */
[----:B------:R-:W1:Y:S02]  /*be00*/  @!P0 SYNCS.PHASECHK.TRANS64 P0, [R6+URZ], R5 ;  /* 0x00000005060085a7 */ /* 0x000e64000800007f */
[----:B-1----:R-:W-:Y:S05]  /*be10*/  @!P0 BRA `(.L_x_274) ;  /* 0xfffffffc00f08947 */ /* 0x002fea000383ffff */
[----:B------:R-:W-:Y:S05]  /*be20*/  BRA `(.L_x_287) ;  /* 0xfffffff800f47947 */ /* 0x000fea000383ffff */
.L_x_275:
[----:B0-----:R0:W1:Y:S02]  /*be30*/  SYNCS.PHASECHK.TRANS64.TRYWAIT P0, [R9+URZ], R4 ;  /* 0x00000004090075a7 */ /* 0x001064000800017f */
[----:B-1----:R-:W-:Y:S05]  /*be40*/  @!P0 NANOSLEEP.SYNCS 0x989680 ;  /* 0x009896800000895d */ /* 0x002fea0003900000 */
[----:B------:R-:W1:Y:S02]  /*be50*/  @!P0 SYNCS.PHASECHK.TRANS64 P0, [R9+URZ], R4 ;  /* 0x00000004090085a7 */ /* 0x000e64000800007f */
[----:B-1----:R-:W-:Y:S05]  /*be60*/  @!P0 BRA `(.L_x_275) ;  /* 0xfffffffc00f08947 */ /* 0x002fea000383ffff */
[----:B------:R-:W-:Y:S05]  /*be70*/  BRA `(.L_x_288) ;  /* 0xfffffffc00047947 */ /* 0x000fea000383ffff */
.L_x_276:
[----:B0-----:R0:W1:Y:S02]  /*be80*/  SYNCS.PHASECHK.TRANS64.TRYWAIT P0, [R6+URZ], R5 ;  /* 0x00000005060075a7 */ /* 0x001064000800017f */
[----:B-1----:R-:W-:Y:S05]  /*be90*/  @!P0 NANOSLEEP.SYNCS 0x989680 ;  /* 0x009896800000895d */ /* 0x002fea0003900000 */
[----:B------:R-:W1:Y:S02]  /*bea0*/  @!P0 SYNCS.PHASECHK.TRANS64 P0, [R6+URZ], R5 ;  /* 0x00000005060085a7 */ /* 0x000e64000800007f */
[----:B-1----:R-:W-:Y:S05]  /*beb0*/  @!P0 BRA `(.L_x_276) ;  /* 0xfffffffc00f08947 */ /* 0x002fea000383ffff */
[----:B------:R-:W-:Y:S05]  /*bec0*/  BRA `(.L_x_289) ;  /* 0xfffffffc000c7947 */ /* 0x000fea000383ffff */
.L_x_290:
[----:B------:R-:W-:-:S00]  /*bed0*/  BRA `(.L_x_290) ;  /* 0xfffffffc00fc7947 */ /* 0x000fc0000383ffff */
[----:B------:R-:W-:-:S00]  /*bee0*/  NOP ;  /* 0x0000000000007918 */ /* 0x000fc00000000000 */
        /* <DEDUP_REMOVED lines=9> */
.L_x_291:


//--------------------- .nv.shared._ZN7cutlass13device_kernelINS_4gemm6kernel13GemmUniversalIN4cute5tupleIJiiiiEEENS1_10collective13CollectiveMmaINS1_40MainloopSm90TmaGmmaWarpSpecializedSparseILi6ENS5_IJNS4_1CILi1EEESB_SB_EEENS1_35KernelTmaWarpSpecializedCooperativeEEENS5_IJNSA_ILi256EEENSA_ILi128EEESG_EEEaNS5_IJNS4_6LayoutINS5_IJiNS5_IJNSA_ILi2EEEiEEEiEEENS5_IJlNS5_IJSB_SJ_EEElEEEEENSI_INS5_IJNS5_IJNSA_ILi64EEEiEEENS5_IJSG_iEEEiEEENS5_IJNS5_IJSG_NSA_ILi8192EEEEEENS5_IJSB_lEEElEEEEEEEEaNS5_IJlSB_lEEENS4_8TiledMMAINS4_8MMA_AtomIJNS4_4SM904GMMA6SPARSE28GMMA_64x128x64_S32S8S8_SS_TNILNS13_9SparseSelE0EEEEEENSI_INS5_IJSJ_SB_SB_EEENS5_IJSB_NSA_ILi0EEES1A_EEEEENS5_IJNS4_10UnderscoreES1D_S1D_EEEEENS4_13SM90_TMA_LOADENS4_14ComposedLayoutINS4_7SwizzleILi2ELi4ELi3EEENS4_25smem_sparse_ptr_flag_bitsILi2ELi8EEENSI_INS5_IJNS5_IJSB_NSA_ILi8EEEEEENS5_IJSJ_SP_EEEEEENS5_IJNS5_IJS1A_SG_EEESM_EEEEEEEvNS4_8identityES1G_NS1H_INS1I_ILi3ELi4ELi3EEENS4_18smem_ptr_flag_bitsILi8EEENSI_INS5_IJS1M_SG_EEENS5_IJSG_SB_EEEEEEEvS1U_EENS_8epilogue10collective6detail29Sm90TmaWarpSpecializedAdapterINS24_15DefaultEpilogueIiNS5_IJSB_llEEES28_NS23_6thread17LinearCombinationIiLi1EiiLNS29_9ScaleType4KindE0ELNS_15FloatRoundStyleE2EiEENS1_15EpilogueDefaultEEEEEvvEEEEvNT_6ParamsE --------------------------
	.section	.nv.shared._ZN7cutlass13device_kernelINS_4gemm6kernel13GemmUniversalIN4cute5tupleIJiiiiEEENS1_10collective13CollectiveMmaINS1_40MainloopSm90TmaGmmaWarpSpecializedSparseILi6ENS5_IJNS4_1CILi1EEESB_SB_EEENS1_35KernelTmaWarpSpecializedCooperativeEEENS5_IJNSA_ILi256EEENSA_ILi128EEESG_EEEaNS5_IJNS4_6LayoutINS5_IJiNS5_IJNSA_ILi2EEEiEEEiEEENS5_IJlNS5_IJSB_SJ_EEElEEEEENSI_INS5_IJNS5_IJNSA_ILi64EEEiEEENS5_IJSG_iEEEiEEENS5_IJNS5_IJSG_NSA_ILi8192EEEEEENS5_IJSB_lEEElEEEEEEEEaNS5_IJlSB_lEEENS4_8TiledMMAINS4_8MMA_AtomIJNS4_4SM904GMMA6SPARSE28GMMA_64x128x64_S32S8S8_SS_TNILNS13_9SparseSelE0EEEEEENSI_INS5_IJSJ_SB_SB_EEENS5_IJSB_NSA_ILi0EEES1A_EEEEENS5_IJNS4_10UnderscoreES1D_S1D_EEEEENS4_13SM90_TMA_LOADENS4_14ComposedLayoutINS4_7SwizzleILi2ELi4ELi3EEENS4_25smem_sparse_ptr_flag_bitsILi2ELi8EEENSI_INS5_IJNS5_IJSB_NSA_ILi8EEEEEENS5_IJSJ_SP_EEEEEENS5_IJNS5_IJS1A_SG_EEESM_EEEEEEEvNS4_8identityES1G_NS1H_INS1I_ILi3ELi4ELi3EEENS4_18smem_ptr_flag_bitsILi8EEENSI_INS5_IJS1M_SG_EEENS5_IJSG_SB_EEEEEEEvS1U_EENS_8epilogue10collective6detail29Sm90TmaWarpSpecializedAdapterINS24_15DefaultEpilogueIiNS5_IJSB_llEEES28_NS23_6thread17LinearCombinationIiLi1EiiLNS29_9ScaleType4KindE0ELNS_15FloatRoundStyleE2EiEENS1_15EpilogueDefaultEEEEEvvEEEEvNT_6ParamsE,"aw",@nobits
	.sectionflags	@""
	.align	16
	.zero		1024


//--------------------- .nv.shared.reserved.0     --------------------------
	.section	.nv.shared.reserved.0,"aw",@nobits
	.weak		__nv_reservedSMEM_offset_0_alias
	.size		__nv_reservedSMEM_offset_0_alias, 0, 0
	.other		__nv_reservedSMEM_offset_0_alias,@"STO_CUDA_RESERVED_SHARED STV_DEFAULT"
__nv_reservedSMEM_offset_0_alias:
	.zero		0


//--------------------- .nv.global                --------------------------
	.section	.nv.global,"aw",@nobits
.nv.global:
	.type		_ZN39_INTERNAL_a0c19847_4_k_cu_b71f287a_27194cute1_E,@object
	.size		_ZN39_INTERNAL_a0c19847_4_k_cu_b71f287a_27194cute1_E,(_ZN39_INTERNAL_a0c19847_4_k_cu_b71f287a_27194cuda3std3__45__cpo6cbeginE - _ZN39_INTERNAL_a0c19847_4_k_cu_b71f287a_27194cute1_E)
_ZN39_INTERNAL_a0c19847_4_k_cu_b71f287a_27194cute1_E:
	.zero		1
	.type		_ZN39_INTERNAL_a0c19847_4_k_cu_b71f287a_27194cuda3std3__45__cpo6cbeginE,@object
	.size		_ZN39_INTERNAL_a0c19847_4_k_cu_b71f287a_27194cuda3std3__45__cpo6cbeginE,(_ZN39_INTERNAL_a0c19847_4_k_cu_b71f287a_27194cuda3std3__48in_placeE - _ZN39_INTERNAL_a0c19847_4_k_cu_b71f287a_27194cuda3std3__45__cpo6cbeginE)
_ZN39_INTERNAL_a0c19847_4_k_cu_b71f287a_27194cuda3std3__45__cpo6cbeginE:
	.zero		1
	.type		_ZN39_INTERNAL_a0c19847_4_k_cu_b71f287a_27194cuda3std3__48in_placeE,@object
	.size		_ZN39_INTERNAL_a0c19847_4_k_cu_b71f287a_27194cuda3std3__48in_placeE,(_ZN39_INTERNAL_a0c19847_4_k_cu_b71f287a_27194cuda3std6ranges3__45__cpo9iter_moveE - _ZN39_INTERNAL_a0c19847_4_k_cu_b71f287a_27194cuda3std3__48in_placeE)
_ZN39_INTERNAL_a0c19847_4_k_cu_b71f287a_27194cuda3std3__48in_placeE:
	.zero		1
	.type		_ZN39_INTERNAL_a0c19847_4_k_cu_b71f287a_27194cuda3std6ranges3__45__cpo9iter_moveE,@object
	.size		_ZN39_INTERNAL_a0c19847_4_k_cu_b71f287a_27194cuda3std6ranges3__45__cpo9iter_moveE,(_ZN39_INTERNAL_a0c19847_4_k_cu_b71f287a_27194cuda3std3__45__cpo5beginE - _ZN39_INTERNAL_a0c19847_4_k_cu_b71f287a_27194cuda3std6ranges3__45__cpo9iter_moveE)
_ZN39_INTERNAL_a0c19847_4_k_cu_b71f287a_27194cuda3std6ranges3__45__cpo9iter_moveE:
	.zero		1
	.type		_ZN39_INTERNAL_a0c19847_4_k_cu_b71f287a_27194cuda3std3__45__cpo5beginE,@object
	.size		_ZN39_INTERNAL_a0c19847_4_k_cu_b71f287a_27194cuda3std3__45__cpo5beginE,(_ZN39_INTERNAL_a0c19847_4_k_cu_b71f287a_27194cuda3std3__441_GLOBAL__N__a0c19847_4_k_cu_b71f287a_27196ignoreE - _ZN39_INTERNAL_a0c19847_4_k_cu_b71f287a_27194cuda3std3__45__cpo5beginE)
_ZN39_INTERNAL_a0c19847_4_k_cu_b71f287a_27194cuda3std3__45__cpo5beginE:
	.zero		1
	.type		_ZN39_INTERNAL_a0c19847_4_k_cu_b71f287a_27194cuda3std3__441_GLOBAL__N__a0c19847_4_k_cu_b71f287a_27196ignoreE,@object
	.size		_ZN39_INTERNAL_a0c19847_4_k_cu_b71f287a_27194cuda3std3__441_GLOBAL__N__a0c19847_4_k_cu_b71f287a_27196ignoreE,(_ZN39_INTERNAL_a0c19847_4_k_cu_b71f287a_27194cute7productE - _ZN39_INTERNAL_a0c19847_4_k_cu_b71f287a_27194cuda3std3__441_GLOBAL__N__a0c19847_4_k_cu_b71f287a_27196ignoreE)
_ZN39_INTERNAL_a0c19847_4_k_cu_b71f287a_27194cuda3std3__441_GLOBAL__N__a0c19847_4_k_cu_b71f287a_27196ignoreE:
	.zero		1
	.type		_ZN39_INTERNAL_a0c19847_4_k_cu_b71f287a_27194cute7productE,@object
	.size		_ZN39_INTERNAL_a0c19847_4_k_cu_b71f287a_27194cute7productE,(_ZN39_INTERNAL_a0c19847_4_k_cu_b71f287a_27194cuda3std3__45__cpo3endE - _ZN39_INTERNAL_a0c19847_4_k_cu_b71f287a_27194cute7productE)
_ZN39_INTERNAL_a0c19847_4_k_cu_b71f287a_27194cute7productE:
	.zero		1
	.type		_ZN39_INTERNAL_a0c19847_4_k_cu_b71f287a_27194cuda3std3__45__cpo3endE,@object
	.size		_ZN39_INTERNAL_a0c19847_4_k_cu_b71f287a_27194cuda3std3__45__cpo3endE,(_ZN39_INTERNAL_a0c19847_4_k_cu_b71f287a_27194cuda3std3__419piecewise_constructE - _ZN39_INTERNAL_a0c19847_4_k_cu_b71f287a_27194cuda3std3__45__cpo3endE)
_ZN39_INTERNAL_a0c19847_4_k_cu_b71f287a_27194cuda3std3__45__cpo3endE:
	.zero		1
	.type		_ZN39_INTERNAL_a0c19847_4_k_cu_b71f287a_27194cuda3std3__419piecewise_constructE,@object
	.size		_ZN39_INTERNAL_a0c19847_4_k_cu_b71f287a_27194cuda3std3__419piecewise_constructE,(_ZN39_INTERNAL_a0c19847_4_k_cu_b71f287a_27194cuda3std3__45__cpo4cendE - _ZN39_INTERNAL_a0c19847_4_k_cu_b71f287a_27194cuda3std3__419piecewise_constructE)
_ZN39_INTERNAL_a0c19847_4_k_cu_b71f287a_27194cuda3std3__419piecewise_constructE:
	.zero		1
	.type		_ZN39_INTERNAL_a0c19847_4_k_cu_b71f287a_27194cuda3std3__45__cpo4cendE,@object
	.size		_ZN39_INTERNAL_a0c19847_4_k_cu_b71f287a_27194cuda3std3__45__cpo4cendE,(_ZN39_INTERNAL_a0c19847_4_k_cu_b71f287a_27194cuda3std6ranges3__45__cpo4swapE - _ZN39_INTERNAL_a0c19847_4_k_cu_b71f287a_27194cuda3std3__45__cpo4cendE)
_ZN39_INTERNAL_a0c19847_4_k_cu_b71f287a_27194cuda3std3__45__cpo4cendE:
	.zero		1
	.type		_ZN39_INTERNAL_a0c19847_4_k_cu_b71f287a_27194cuda3std6ranges3__45__cpo4swapE,@object
	.size		_ZN39_INTERNAL_a0c19847_4_k_cu_b71f287a_27194cuda3std6ranges3__45__cpo4swapE,(.L_7 - _ZN39_INTERNAL_a0c19847_4_k_cu_b71f287a_27194cuda3std6ranges3__45__cpo4swapE)
_ZN39_INTERNAL_a0c19847_4_k_cu_b71f287a_27194cuda3std6ranges3__45__cpo4swapE:
	.zero		1
.L_7:


//--------------------- .nv.constant0._ZN7cutlass13device_kernelINS_4gemm6kernel13GemmUniversalIN4cute5tupleIJiiiiEEENS1_10collective13CollectiveMmaINS1_40MainloopSm90TmaGmmaWarpSpecializedSparseILi6ENS5_IJNS4_1CILi1EEESB_SB_EEENS1_35KernelTmaWarpSpecializedCooperativeEEENS5_IJNSA_ILi256EEENSA_ILi128EEESG_EEEaNS5_IJNS4_6LayoutINS5_IJiNS5_IJNSA_ILi2EEEiEEEiEEENS5_IJlNS5_IJSB_SJ_EEElEEEEENSI_INS5_IJNS5_IJNSA_ILi64EEEiEEENS5_IJSG_iEEEiEEENS5_IJNS5_IJSG_NSA_ILi8192EEEEEENS5_IJSB_lEEElEEEEEEEEaNS5_IJlSB_lEEENS4_8TiledMMAINS4_8MMA_AtomIJNS4_4SM904GMMA6SPARSE28GMMA_64x128x64_S32S8S8_SS_TNILNS13_9SparseSelE0EEEEEENSI_INS5_IJSJ_SB_SB_EEENS5_IJSB_NSA_ILi0EEES1A_EEEEENS5_IJNS4_10UnderscoreES1D_S1D_EEEEENS4_13SM90_TMA_LOADENS4_14ComposedLayoutINS4_7SwizzleILi2ELi4ELi3EEENS4_25smem_sparse_ptr_flag_bitsILi2ELi8EEENSI_INS5_IJNS5_IJSB_NSA_ILi8EEEEEENS5_IJSJ_SP_EEEEEENS5_IJNS5_IJS1A_SG_EEESM_EEEEEEEvNS4_8identityES1G_NS1H_INS1I_ILi3ELi4ELi3EEENS4_18smem_ptr_flag_bitsILi8EEENSI_INS5_IJS1M_SG_EEENS5_IJSG_SB_EEEEEEEvS1U_EENS_8epilogue10collective6detail29Sm90TmaWarpSpecializedAdapterINS24_15DefaultEpilogueIiNS5_IJSB_llEEES28_NS23_6thread17LinearCombinationIiLi1EiiLNS29_9ScaleType4KindE0ELNS_15FloatRoundStyleE2EiEENS1_15EpilogueDefaultEEEEEvvEEEEvNT_6ParamsE --------------------------
	.section	.nv.constant0._ZN7cutlass13device_kernelINS_4gemm6kernel13GemmUniversalIN4cute5tupleIJiiiiEEENS1_10collective13CollectiveMmaINS1_40MainloopSm90TmaGmmaWarpSpecializedSparseILi6ENS5_IJNS4_1CILi1EEESB_SB_EEENS1_35KernelTmaWarpSpecializedCooperativeEEENS5_IJNSA_ILi256EEENSA_ILi128EEESG_EEEaNS5_IJNS4_6LayoutINS5_IJiNS5_IJNSA_ILi2EEEiEEEiEEENS5_IJlNS5_IJSB_SJ_EEElEEEEENSI_INS5_IJNS5_IJNSA_ILi64EEEiEEENS5_IJSG_iEEEiEEENS5_IJNS5_IJSG_NSA_ILi8192EEEEEENS5_IJSB_lEEElEEEEEEEEaNS5_IJlSB_lEEENS4_8TiledMMAINS4_8MMA_AtomIJNS4_4SM904GMMA6SPARSE28GMMA_64x128x64_S32S8S8_SS_TNILNS13_9SparseSelE0EEEEEENSI_INS5_IJSJ_SB_SB_EEENS5_IJSB_NSA_ILi0EEES1A_EEEEENS5_IJNS4_10UnderscoreES1D_S1D_EEEEENS4_13SM90_TMA_LOADENS4_14ComposedLayoutINS4_7SwizzleILi2ELi4ELi3EEENS4_25smem_sparse_ptr_flag_bitsILi2ELi8EEENSI_INS5_IJNS5_IJSB_NSA_ILi8EEEEEENS5_IJSJ_SP_EEEEEENS5_IJNS5_IJS1A_SG_EEESM_EEEEEEEvNS4_8identityES1G_NS1H_INS1I_ILi3ELi4ELi3EEENS4_18smem_ptr_flag_bitsILi8EEENSI_INS5_IJS1M_SG_EEENS5_IJSG_SB_EEEEEEEvS1U_EENS_8epilogue10collective6detail29Sm90TmaWarpSpecializedAdapterINS24_15DefaultEpilogueIiNS5_IJSB_llEEES28_NS23_6thread17LinearCombinationIiLi1EiiLNS29_9ScaleType4KindE0ELNS_15FloatRoundStyleE2EiEENS1_15EpilogueDefaultEEEEEvvEEEEvNT_6ParamsE,"a",@progbits
	.sectionflags	@""
	.align	4
.nv.constant0._ZN7cutlass13device_kernelINS_4gemm6kernel13GemmUniversalIN4cute5tupleIJiiiiEEENS1_10collective13CollectiveMmaINS1_40MainloopSm90TmaGmmaWarpSpecializedSparseILi6ENS5_IJNS4_1CILi1EEESB_SB_EEENS1_35KernelTmaWarpSpecializedCooperativeEEENS5_IJNSA_ILi256EEENSA_ILi128EEESG_EEEaNS5_IJNS4_6LayoutINS5_IJiNS5_IJNSA_ILi2EEEiEEEiEEENS5_IJlNS5_IJSB_SJ_EEElEEEEENSI_INS5_IJNS5_IJNSA_ILi64EEEiEEENS5_IJSG_iEEEiEEENS5_IJNS5_IJSG_NSA_ILi8192EEEEEENS5_IJSB_lEEElEEEEEEEEaNS5_IJlSB_lEEENS4_8TiledMMAINS4_8MMA_AtomIJNS4_4SM904GMMA6SPARSE28GMMA_64x128x64_S32S8S8_SS_TNILNS13_9SparseSelE0EEEEEENSI_INS5_IJSJ_SB_SB_EEENS5_IJSB_NSA_ILi0EEES1A_EEEEENS5_IJNS4_10UnderscoreES1D_S1D_EEEEENS4_13SM90_TMA_LOADENS4_14ComposedLayoutINS4_7SwizzleILi2ELi4ELi3EEENS4_25smem_sparse_ptr_flag_bitsILi2ELi8EEENSI_INS5_IJNS5_IJSB_NSA_ILi8EEEEEENS5_IJSJ_SP_EEEEEENS5_IJNS5_IJS1A_SG_EEESM_EEEEEEEvNS4_8identityES1G_NS1H_INS1I_ILi3ELi4ELi3EEENS4_18smem_ptr_flag_bitsILi8EEENSI_INS5_IJS1M_SG_EEENS5_IJSG_SB_EEEEEEEvS1U_EENS_8epilogue10collective6detail29Sm90TmaWarpSpecializedAdapterINS24_15DefaultEpilogueIiNS5_IJSB_llEEES28_NS23_6thread17LinearCombinationIiLi1EiiLNS29_9ScaleType4KindE0ELNS_15FloatRoundStyleE2EiEENS1_15EpilogueDefaultEEEEEvvEEEEvNT_6ParamsE:
	.zero		1920


//--------------------- SYMBOLS --------------------------

	.type		.nv.reservedSmem.offset0,@object
	.size		.nv.reservedSmem.offset0,0x4
